//
// Generated by NVIDIA NVVM Compiler
//
// Compiler Build ID: CL-36424714
// Cuda compilation tools, release 13.0, V13.0.88
// Based on NVVM 20.0.0
//

.version 9.0
.target sm_100
.address_size 64

	// .globl	_Z15Pearson_computeiPKfiPK4int2cPKciPf

.visible .entry _Z15Pearson_computeiPKfiPK4int2cPKciPf(
	.param .u32 _Z15Pearson_computeiPKfiPK4int2cPKciPf_param_0,
	.param .u64 .ptr .align 1 _Z15Pearson_computeiPKfiPK4int2cPKciPf_param_1,
	.param .u32 _Z15Pearson_computeiPKfiPK4int2cPKciPf_param_2,
	.param .u64 .ptr .align 1 _Z15Pearson_computeiPKfiPK4int2cPKciPf_param_3,
	.param .u8 _Z15Pearson_computeiPKfiPK4int2cPKciPf_param_4,
	.param .u64 .ptr .align 1 _Z15Pearson_computeiPKfiPK4int2cPKciPf_param_5,
	.param .u32 _Z15Pearson_computeiPKfiPK4int2cPKciPf_param_6,
	.param .u64 .ptr .align 1 _Z15Pearson_computeiPKfiPK4int2cPKciPf_param_7
)
{
	.reg .pred 	%p<27>;
	.reg .b16 	%rs<35>;
	.reg .b32 	%r<62>;
	.reg .b32 	%f<199>;
	.reg .b64 	%rd<68>;

	ld.param.u32 	%r32, [_Z15Pearson_computeiPKfiPK4int2cPKciPf_param_0];
	ld.param.u64 	%rd21, [_Z15Pearson_computeiPKfiPK4int2cPKciPf_param_1];
	ld.param.u32 	%r30, [_Z15Pearson_computeiPKfiPK4int2cPKciPf_param_2];
	ld.param.u64 	%rd22, [_Z15Pearson_computeiPKfiPK4int2cPKciPf_param_3];
	ld.param.s8 	%rs10, [_Z15Pearson_computeiPKfiPK4int2cPKciPf_param_4];
	ld.param.u64 	%rd23, [_Z15Pearson_computeiPKfiPK4int2cPKciPf_param_5];
	ld.param.u32 	%r31, [_Z15Pearson_computeiPKfiPK4int2cPKciPf_param_6];
	ld.param.u64 	%rd24, [_Z15Pearson_computeiPKfiPK4int2cPKciPf_param_7];
	cvta.to.global.u64 	%rd1, %rd24;
	mov.u32 	%r33, %ctaid.x;
	mov.u32 	%r34, %ntid.x;
	mov.u32 	%r35, %tid.x;
	mad.lo.s32 	%r1, %r33, %r34, %r35;
	setp.ge.s32 	%p1, %r1, %r32;
	@%p1 bra 	$L__BB0_36;
	cvta.to.global.u64 	%rd25, %rd22;
	cvta.to.global.u64 	%rd2, %rd23;
	cvta.to.global.u64 	%rd3, %rd21;
	mul.wide.s32 	%rd26, %r1, 8;
	add.s64 	%rd27, %rd25, %rd26;
	ld.global.v2.u32 	{%r36, %r37}, [%rd27];
	mul.lo.s32 	%r38, %r36, %r30;
	cvt.s64.s32 	%rd4, %r38;
	mul.lo.s32 	%r39, %r37, %r30;
	cvt.s64.s32 	%rd5, %r39;
	mul.lo.s32 	%r40, %r30, %r1;
	cvt.s64.s32 	%rd6, %r40;
	cvt.s32.s16 	%r41, %rs10;
	mul.lo.s32 	%r42, %r1, %r41;
	cvt.s64.s32 	%rd7, %r42;
	setp.lt.s16 	%p2, %rs10, 1;
	@%p2 bra 	$L__BB0_36;
	setp.lt.s32 	%p3, %r30, 1;
	@%p3 bra 	$L__BB0_28;
	and.b32  	%r2, %r30, 3;
	and.b32  	%r3, %r30, 2147483644;
	and.b32  	%r4, %r30, 1;
	neg.s32 	%r5, %r3;
	mov.b16 	%rs31, 0;
	shl.b64 	%rd41, %rd4, 2;
	add.s64 	%rd42, %rd41, %rd3;
	add.s64 	%rd8, %rd42, 8;
$L__BB0_4:
	setp.lt.u32 	%p13, %r30, 4;
	mov.f32 	%f147, 0f00000000;
	mov.b32 	%r59, 0;
	mov.f32 	%f146, %f147;
	mov.f32 	%f145, %f147;
	mov.f32 	%f144, %f147;
	mov.f32 	%f143, %f147;
	mov.u32 	%r49, %r59;
	@%p13 bra 	$L__BB0_15;
	shl.b64 	%rd43, %rd5, 2;
	add.s64 	%rd44, %rd43, %rd3;
	add.s64 	%rd65, %rd44, 8;
	add.s64 	%rd45, %rd6, %rd2;
	add.s64 	%rd67, %rd45, 1;
	mov.b32 	%r49, 0;
	mov.f32 	%f147, 0f00000000;
	and.b16  	%rs17, %rs31, 255;
	mov.u64 	%rd66, %rd8;
	mov.u32 	%r47, %r5;
$L__BB0_6:
	.pragma "nounroll";
	ld.global.u8 	%rs16, [%rd67+-1];
	setp.ne.s16 	%p14, %rs16, %rs17;
	@%p14 bra 	$L__BB0_8;
	ld.global.f32 	%f110, [%rd66+-8];
	ld.global.f32 	%f111, [%rd65+-8];
	add.f32 	%f143, %f143, %f110;
	add.f32 	%f144, %f144, %f111;
	fma.rn.f32 	%f145, %f110, %f110, %f145;
	fma.rn.f32 	%f146, %f111, %f111, %f146;
	fma.rn.f32 	%f147, %f110, %f111, %f147;
	add.s32 	%r49, %r49, 1;
$L__BB0_8:
	ld.global.u8 	%rs18, [%rd67];
	and.b16  	%rs19, %rs31, 255;
	setp.ne.s16 	%p15, %rs18, %rs19;
	@%p15 bra 	$L__BB0_10;
	ld.global.f32 	%f112, [%rd66+-4];
	ld.global.f32 	%f113, [%rd65+-4];
	add.f32 	%f143, %f143, %f112;
	add.f32 	%f144, %f144, %f113;
	fma.rn.f32 	%f145, %f112, %f112, %f145;
	fma.rn.f32 	%f146, %f113, %f113, %f146;
	fma.rn.f32 	%f147, %f112, %f113, %f147;
	add.s32 	%r49, %r49, 1;
$L__BB0_10:
	ld.global.u8 	%rs20, [%rd67+1];
	and.b16  	%rs21, %rs31, 255;
	setp.ne.s16 	%p16, %rs20, %rs21;
	@%p16 bra 	$L__BB0_12;
	ld.global.f32 	%f114, [%rd66];
	ld.global.f32 	%f115, [%rd65];
	add.f32 	%f143, %f143, %f114;
	add.f32 	%f144, %f144, %f115;
	fma.rn.f32 	%f145, %f114, %f114, %f145;
	fma.rn.f32 	%f146, %f115, %f115, %f146;
	fma.rn.f32 	%f147, %f114, %f115, %f147;
	add.s32 	%r49, %r49, 1;
$L__BB0_12:
	ld.global.u8 	%rs22, [%rd67+2];
	and.b16  	%rs23, %rs31, 255;
	setp.ne.s16 	%p17, %rs22, %rs23;
	@%p17 bra 	$L__BB0_14;
	ld.global.f32 	%f116, [%rd66+4];
	ld.global.f32 	%f117, [%rd65+4];
	add.f32 	%f143, %f143, %f116;
	add.f32 	%f144, %f144, %f117;
	fma.rn.f32 	%f145, %f116, %f116, %f145;
	fma.rn.f32 	%f146, %f117, %f117, %f146;
	fma.rn.f32 	%f147, %f116, %f117, %f147;
	add.s32 	%r49, %r49, 1;
$L__BB0_14:
	add.s32 	%r47, %r47, 4;
	add.s64 	%rd67, %rd67, 4;
	add.s64 	%rd66, %rd66, 16;
	add.s64 	%rd65, %rd65, 16;
	setp.eq.s32 	%p18, %r47, 0;
	mov.u32 	%r59, %r3;
	@%p18 bra 	$L__BB0_15;
	bra.uni 	$L__BB0_6;
$L__BB0_15:
	setp.eq.s32 	%p19, %r2, 0;
	@%p19 bra 	$L__BB0_25;
	setp.eq.s32 	%p20, %r2, 1;
	@%p20 bra 	$L__BB0_22;
	cvt.u64.u32 	%rd46, %r59;
	add.s64 	%rd47, %rd46, %rd6;
	add.s64 	%rd17, %rd2, %rd47;
	ld.global.u8 	%rs24, [%rd17];
	and.b16  	%rs25, %rs31, 255;
	setp.ne.s16 	%p21, %rs24, %rs25;
	add.s64 	%rd48, %rd46, %rd4;
	shl.b64 	%rd49, %rd48, 2;
	add.s64 	%rd18, %rd3, %rd49;
	add.s64 	%rd50, %rd46, %rd5;
	shl.b64 	%rd51, %rd50, 2;
	add.s64 	%rd19, %rd3, %rd51;
	@%p21 bra 	$L__BB0_19;
	ld.global.f32 	%f119, [%rd18];
	ld.global.f32 	%f120, [%rd19];
	add.f32 	%f143, %f143, %f119;
	add.f32 	%f144, %f144, %f120;
	fma.rn.f32 	%f145, %f119, %f119, %f145;
	fma.rn.f32 	%f146, %f120, %f120, %f146;
	fma.rn.f32 	%f147, %f119, %f120, %f147;
	add.s32 	%r49, %r49, 1;
$L__BB0_19:
	ld.global.u8 	%rs26, [%rd17+1];
	and.b16  	%rs27, %rs31, 255;
	setp.ne.s16 	%p22, %rs26, %rs27;
	@%p22 bra 	$L__BB0_21;
	ld.global.f32 	%f121, [%rd18+4];
	ld.global.f32 	%f122, [%rd19+4];
	add.f32 	%f143, %f143, %f121;
	add.f32 	%f144, %f144, %f122;
	fma.rn.f32 	%f145, %f121, %f121, %f145;
	fma.rn.f32 	%f146, %f122, %f122, %f146;
	fma.rn.f32 	%f147, %f121, %f122, %f147;
	add.s32 	%r49, %r49, 1;
$L__BB0_21:
	add.s32 	%r59, %r59, 2;
$L__BB0_22:
	setp.eq.s32 	%p23, %r4, 0;
	@%p23 bra 	$L__BB0_25;
	cvt.u64.u32 	%rd20, %r59;
	add.s64 	%rd52, %rd20, %rd6;
	add.s64 	%rd53, %rd2, %rd52;
	ld.global.u8 	%rs28, [%rd53];
	and.b16  	%rs29, %rs31, 255;
	setp.ne.s16 	%p24, %rs28, %rs29;
	@%p24 bra 	$L__BB0_25;
	add.s64 	%rd54, %rd20, %rd4;
	shl.b64 	%rd55, %rd54, 2;
	add.s64 	%rd56, %rd3, %rd55;
	ld.global.f32 	%f123, [%rd56];
	add.s64 	%rd57, %rd20, %rd5;
	shl.b64 	%rd58, %rd57, 2;
	add.s64 	%rd59, %rd3, %rd58;
	ld.global.f32 	%f124, [%rd59];
	add.f32 	%f143, %f143, %f123;
	add.f32 	%f144, %f144, %f124;
	fma.rn.f32 	%f145, %f123, %f123, %f145;
	fma.rn.f32 	%f146, %f124, %f124, %f146;
	fma.rn.f32 	%f147, %f123, %f124, %f147;
	add.s32 	%r49, %r49, 1;
$L__BB0_25:
	setp.lt.s32 	%p25, %r49, %r31;
	mov.f32 	%f163, 0f7FC00000;
	@%p25 bra 	$L__BB0_27;
	cvt.rn.f32.s32 	%f126, %r49;
	mul.f32 	%f127, %f147, %f126;
	mul.f32 	%f128, %f143, %f144;
	sub.f32 	%f129, %f127, %f128;
	mul.f32 	%f130, %f145, %f126;
	mul.f32 	%f131, %f143, %f143;
	sub.f32 	%f132, %f130, %f131;
	mul.f32 	%f133, %f146, %f126;
	mul.f32 	%f134, %f144, %f144;
	sub.f32 	%f135, %f133, %f134;
	mul.f32 	%f136, %f132, %f135;
	sqrt.rn.f32 	%f137, %f136;
	div.rn.f32 	%f163, %f129, %f137;
$L__BB0_27:
	cvt.u64.u16 	%rd60, %rs31;
	and.b64  	%rd61, %rd60, 255;
	add.s64 	%rd62, %rd61, %rd7;
	shl.b64 	%rd63, %rd62, 2;
	add.s64 	%rd64, %rd1, %rd63;
	st.global.f32 	[%rd64], %f163;
	add.s16 	%rs30, %rs31, 1;
	cvt.s16.s8 	%rs31, %rs30;
	setp.lt.s16 	%p26, %rs31, %rs10;
	@%p26 bra 	$L__BB0_4;
	bra.uni 	$L__BB0_36;
$L__BB0_28:
	and.b16  	%rs3, %rs10, 3;
	setp.lt.u16 	%p4, %rs10, 4;
	mov.b16 	%rs34, 0;
	@%p4 bra 	$L__BB0_31;
	and.b16  	%rs34, %rs10, 124;
	setp.gt.s32 	%p5, %r31, 0;
	mov.f32 	%f99, 0f00000000;
	div.rn.f32 	%f100, %f99, 0f00000000;
	selp.f32 	%f98, 0f7FC00000, %f100, %p5;
	mov.b16 	%rs32, 0;
$L__BB0_30:
	.pragma "nounroll";
	cvt.u64.u16 	%rd28, %rs32;
	and.b64  	%rd29, %rd28, 255;
	add.s64 	%rd30, %rd29, %rd7;
	shl.b64 	%rd31, %rd30, 2;
	add.s64 	%rd32, %rd1, %rd31;
	st.global.f32 	[%rd32], %f98;
	st.global.f32 	[%rd32+4], %f98;
	st.global.f32 	[%rd32+8], %f98;
	st.global.f32 	[%rd32+12], %f98;
	add.s16 	%rs32, %rs32, 4;
	and.b16  	%rs13, %rs32, 255;
	setp.ne.s16 	%p6, %rs13, %rs34;
	@%p6 bra 	$L__BB0_30;
$L__BB0_31:
	setp.eq.s16 	%p7, %rs3, 0;
	@%p7 bra 	$L__BB0_36;
	setp.eq.s16 	%p8, %rs3, 1;
	@%p8 bra 	$L__BB0_34;
	setp.gt.s32 	%p9, %r31, 0;
	mov.f32 	%f101, 0f00000000;
	div.rn.f32 	%f102, %f101, 0f00000000;
	selp.f32 	%f103, 0f7FC00000, %f102, %p9;
	cvt.u64.u16 	%rd33, %rs34;
	add.s64 	%rd34, %rd33, %rd7;
	shl.b64 	%rd35, %rd34, 2;
	add.s64 	%rd36, %rd1, %rd35;
	st.global.f32 	[%rd36], %f103;
	st.global.f32 	[%rd36+4], %f103;
	add.s16 	%rs34, %rs34, 2;
$L__BB0_34:
	and.b16  	%rs14, %rs10, 1;
	setp.eq.b16 	%p10, %rs14, 1;
	not.pred 	%p11, %p10;
	@%p11 bra 	$L__BB0_36;
	setp.gt.s32 	%p12, %r31, 0;
	mov.f32 	%f104, 0f00000000;
	div.rn.f32 	%f105, %f104, 0f00000000;
	selp.f32 	%f106, 0f7FC00000, %f105, %p12;
	cvt.u64.u16 	%rd37, %rs34;
	add.s64 	%rd38, %rd37, %rd7;
	shl.b64 	%rd39, %rd38, 2;
	add.s64 	%rd40, %rd1, %rd39;
	st.global.f32 	[%rd40], %f106;
$L__BB0_36:
	ret;

}


// ===== COMPILED SASS (sm_100) =====

	.target	sm_100

	.elftype	@"ET_EXEC"


//--------------------- .note.nv.tkinfo           --------------------------
	.section	.note.nv.tkinfo,"",@"SHT_NOTE"
	.sectionflags	@"SHF_NOTE_NV_TKINFO"
	.tkinfo
        /*0018*/ 	.word	0x00000002
        /*0030*/ 	.string	""
        /*0030*/ 	.string	"ptxas"
        /*0030*/ 	.string	"Cuda compilation tools, release 13.0, V13.0.88"
        /*0030*/ 	.string	"Build cuda_13.0.r13.0/compiler.36424714_0"
        /*0030*/ 	.string	"-arch sm_100 -m 64 "



//--------------------- .note.nv.cuinfo           --------------------------
	.section	.note.nv.cuinfo,"",@"SHT_NOTE"
	.sectionflags	@"SHF_NOTE_NV_CUINFO"
        /*0018*/ 	.short	0x0002
        /*001a*/ 	.short	0x0064
        /*001c*/ 	.short	0x0082
	.zero		2


//--------------------- .nv.info                  --------------------------
	.section	.nv.info,"",@"SHT_CUDA_INFO"
	.align	4


	//----- nvinfo : EIATTR_REGCOUNT
	.align		4
        /*0000*/ 	.byte	0x04, 0x2f
        /*0002*/ 	.short	(.L_1 - .L_0)
	.align		4
.L_0:
        /*0004*/ 	.word	index@(_Z15Pearson_computeiPKfiPK4int2cPKciPf)
        /*0008*/ 	.word	0x00000020


	//----- nvinfo : EIATTR_FRAME_SIZE
	.align		4
.L_1:
        /*000c*/ 	.byte	0x04, 0x11
        /*000e*/ 	.short	(.L_3 - .L_2)
	.align		4
.L_2:
        /*0010*/ 	.word	index@($__internal_1_$__cuda_sm3x_div_rn_noftz_f32_slowpath)
        /*0014*/ 	.word	0x00000000


	//----- nvinfo : EIATTR_FRAME_SIZE
	.align		4
.L_3:
        /*0018*/ 	.byte	0x04, 0x11
        /*001a*/ 	.short	(.L_5 - .L_4)
	.align		4
.L_4:
        /*001c*/ 	.word	index@($__internal_0_$__cuda_sm20_sqrt_rn_f32_slowpath)
        /*0020*/ 	.word	0x00000000


	//----- nvinfo : EIATTR_FRAME_SIZE
	.align		4
.L_5:
        /*0024*/ 	.byte	0x04, 0x11
        /*0026*/ 	.short	(.L_7 - .L_6)
	.align		4
.L_6:
        /*0028*/ 	.word	index@(_Z15Pearson_computeiPKfiPK4int2cPKciPf)
        /*002c*/ 	.word	0x00000000


	//----- nvinfo : EIATTR_MIN_STACK_SIZE
	.align		4
.L_7:
        /*0030*/ 	.byte	0x04, 0x12
        /*0032*/ 	.short	(.L_9 - .L_8)
	.align		4
.L_8:
        /*0034*/ 	.word	index@(_Z15Pearson_computeiPKfiPK4int2cPKciPf)
        /*0038*/ 	.word	0x00000000
.L_9:


//--------------------- .nv.compat                --------------------------
	.section	.nv.compat,"",@"SHT_CUDA_COMPAT_INFO"
	.align	4
        /*0000*/ 	.byte	0x02, 0x09, 0x00, 0x00, 0x02, 0x02, 0x01, 0x00, 0x02, 0x05, 0x05, 0x00, 0x03, 0x07, 0x01, 0x01
        /*0010*/ 	.byte	0x02, 0x03, 0x00, 0x00, 0x02, 0x06, 0x01, 0x00, 0x04, 0x0b, 0x08, 0x00, 0x01, 0x00, 0x00, 0x00
        /*0020*/ 	.byte	0x00, 0x00, 0x00, 0x00


//--------------------- .nv.info._Z15Pearson_computeiPKfiPK4int2cPKciPf --------------------------
	.section	.nv.info._Z15Pearson_computeiPKfiPK4int2cPKciPf,"",@"SHT_CUDA_INFO"
	.sectionflags	@""
	.align	4


	//----- nvinfo : EIATTR_CUDA_API_VERSION
	.align		4
        /*0000*/ 	.byte	0x04, 0x37
        /*0002*/ 	.short	(.L_11 - .L_10)
.L_10:
        /*0004*/ 	.word	0x00000082


	//----- nvinfo : EIATTR_KPARAM_INFO
	.align		4
.L_11:
        /*0008*/ 	.byte	0x04, 0x17
        /*000a*/ 	.short	(.L_13 - .L_12)
.L_12:
        /*000c*/ 	.word	0x00000000
        /*0010*/ 	.short	0x0007
        /*0012*/ 	.short	0x0038
        /*0014*/ 	.byte	0x00, 0xf5, 0x21, 0x00


	//----- nvinfo : EIATTR_KPARAM_INFO
	.align		4
.L_13:
        /*0018*/ 	.byte	0x04, 0x17
        /*001a*/ 	.short	(.L_15 - .L_14)
.L_14:
        /*001c*/ 	.word	0x00000000
        /*0020*/ 	.short	0x0006
        /*0022*/ 	.short	0x0030
        /*0024*/ 	.byte	0x00, 0xf0, 0x11, 0x00


	//----- nvinfo : EIATTR_KPARAM_INFO
	.align		4
.L_15:
        /*0028*/ 	.byte	0x04, 0x17
        /*002a*/ 	.short	(.L_17 - .L_16)
.L_16:
        /*002c*/ 	.word	0x00000000
        /*0030*/ 	.short	0x0005
        /*0032*/ 	.short	0x0028
        /*0034*/ 	.byte	0x00, 0xf5, 0x21, 0x00


	//----- nvinfo : EIATTR_KPARAM_INFO
	.align		4
.L_17:
        /*0038*/ 	.byte	0x04, 0x17
        /*003a*/ 	.short	(.L_19 - .L_18)
.L_18:
        /*003c*/ 	.word	0x00000000
        /*0040*/ 	.short	0x0004
        /*0042*/ 	.short	0x0020
        /*0044*/ 	.byte	0x00, 0xf0, 0x05, 0x00


	//----- nvinfo : EIATTR_KPARAM_INFO
	.align		4
.L_19:
        /*0048*/ 	.byte	0x04, 0x17
        /*004a*/ 	.short	(.L_21 - .L_20)
.L_20:
        /*004c*/ 	.word	0x00000000
        /*0050*/ 	.short	0x0003
        /*0052*/ 	.short	0x0018
        /*0054*/ 	.byte	0x00, 0xf5, 0x21, 0x00


	//----- nvinfo : EIATTR_KPARAM_INFO
	.align		4
.L_21:
        /*0058*/ 	.byte	0x04, 0x17
        /*005a*/ 	.short	(.L_23 - .L_22)
.L_22:
        /*005c*/ 	.word	0x00000000
        /*0060*/ 	.short	0x0002
        /*0062*/ 	.short	0x0010
        /*0064*/ 	.byte	0x00, 0xf0, 0x11, 0x00


	//----- nvinfo : EIATTR_KPARAM_INFO
	.align		4
.L_23:
        /*0068*/ 	.byte	0x04, 0x17
        /*006a*/ 	.short	(.L_25 - .L_24)
.L_24:
        /*006c*/ 	.word	0x00000000
        /*0070*/ 	.short	0x0001
        /*0072*/ 	.short	0x0008
        /*0074*/ 	.byte	0x00, 0xf5, 0x21, 0x00


	//----- nvinfo : EIATTR_KPARAM_INFO
	.align		4
.L_25:
        /*0078*/ 	.byte	0x04, 0x17
        /*007a*/ 	.short	(.L_27 - .L_26)
.L_26:
        /*007c*/ 	.word	0x00000000
        /*0080*/ 	.short	0x0000
        /*0082*/ 	.short	0x0000
        /*0084*/ 	.byte	0x00, 0xf0, 0x11, 0x00


	//----- nvinfo : EIATTR_SPARSE_MMA_MASK
	.align		4
.L_27:
        /*0088*/ 	.byte	0x03, 0x50
        /*008a*/ 	.short	0x0000


	//----- nvinfo : EIATTR_MAXREG_COUNT
	.align		4
        /*008c*/ 	.byte	0x03, 0x1b
        /*008e*/ 	.short	0x00ff


	//----- nvinfo : EIATTR_MERCURY_ISA_VERSION
	.align		4
        /*0090*/ 	.byte	0x03, 0x5f
        /*0092*/ 	.short	0x0101


	//----- nvinfo : EIATTR_VRC_CTA_INIT_COUNT
	.align		4
        /*0094*/ 	.byte	0x02, 0x4a
	.zero		1
	.zero		1


	//----- nvinfo : EIATTR_EXIT_INSTR_OFFSETS
	.align		4
        /*0098*/ 	.byte	0x04, 0x1c
        /*009a*/ 	.short	(.L_29 - .L_28)


	//   ....[0]....
.L_28:
        /*009c*/ 	.word	0x00000070


	//   ....[1]....
        /*00a0*/ 	.word	0x000000b0


	//   ....[2]....
        /*00a4*/ 	.word	0x00001190


	//   ....[3]....
        /*00a8*/ 	.word	0x00001420


	//   ....[4]....
        /*00ac*/ 	.word	0x000015f0


	//   ....[5]....
        /*00b0*/ 	.word	0x00001760


	//----- nvinfo : EIATTR_CRS_STACK_SIZE
	.align		4
.L_29:
        /*00b4*/ 	.byte	0x04, 0x1e
        /*00b6*/ 	.short	(.L_31 - .L_30)
.L_30:
        /*00b8*/ 	.word	0x00000000


	//----- nvinfo : EIATTR_CBANK_PARAM_SIZE
	.align		4
.L_31:
        /*00bc*/ 	.byte	0x03, 0x19
        /*00be*/ 	.short	0x0040


	//----- nvinfo : EIATTR_PARAM_CBANK
	.align		4
        /*00c0*/ 	.byte	0x04, 0x0a
        /*00c2*/ 	.short	(.L_33 - .L_32)
	.align		4
.L_32:
        /*00c4*/ 	.word	index@(.nv.constant0._Z15Pearson_computeiPKfiPK4int2cPKciPf)
        /*00c8*/ 	.short	0x0380
        /*00ca*/ 	.short	0x0040


	//----- nvinfo : EIATTR_SW_WAR
	.align		4
.L_33:
        /*00cc*/ 	.byte	0x04, 0x36
        /*00ce*/ 	.short	(.L_35 - .L_34)
.L_34:
        /*00d0*/ 	.word	0x00000008
.L_35:


//--------------------- .nv.callgraph             --------------------------
	.section	.nv.callgraph,"",@"SHT_CUDA_CALLGRAPH"
	.align	4
	.sectionentsize	8
	.align		4
        /*0000*/ 	.word	0x00000000
	.align		4
        /*0004*/ 	.word	0xffffffff
	.align		4
        /*0008*/ 	.word	0x00000000
	.align		4
        /*000c*/ 	.word	0xfffffffe
	.align		4
        /*0010*/ 	.word	0x00000000
	.align		4
        /*0014*/ 	.word	0xfffffffd
	.align		4
        /*0018*/ 	.word	0x00000000
	.align		4
        /*001c*/ 	.word	0xfffffffc


//--------------------- .text._Z15Pearson_computeiPKfiPK4int2cPKciPf --------------------------
	.section	.text._Z15Pearson_computeiPKfiPK4int2cPKciPf,"ax",@progbits
	.align	128
        .global         _Z15Pearson_computeiPKfiPK4int2cPKciPf
        .type           _Z15Pearson_computeiPKfiPK4int2cPKciPf,@function
        .size           _Z15Pearson_computeiPKfiPK4int2cPKciPf,(.L_x_33 - _Z15Pearson_computeiPKfiPK4int2cPKciPf)
        .other          _Z15Pearson_computeiPKfiPK4int2cPKciPf,@"STO_CUDA_ENTRY STV_DEFAULT"
_Z15Pearson_computeiPKfiPK4int2cPKciPf:
.text._Z15Pearson_computeiPKfiPK4int2cPKciPf:
[----:B------:R-:W-:Y:S01]  /*0000*/  LDC R1, c[0x0][0x37c] ;  /* 0x0000df00ff017b82 */ /* 0x000fe20000000800 */
[----:B------:R-:W0:Y:S07]  /*0010*/  S2R R0, SR_TID.X ;  /* 0x0000000000007919 */ /* 0x000e2e0000002100 */
[----:B------:R-:W0:Y:S01]  /*0020*/  S2UR UR4, SR_CTAID.X ;  /* 0x00000000000479c3 */ /* 0x000e220000002500 */
[----:B------:R-:W1:Y:S07]  /*0030*/  LDCU UR5, c[0x0][0x380] ;  /* 0x00007000ff0577ac */ /* 0x000e6e0008000800 */
[----:B------:R-:W0:Y:S02]  /*0040*/  LDC R7, c[0x0][0x360] ;  /* 0x0000d800ff077b82 */ /* 0x000e240000000800 */
[----:B0-----:R-:W-:-:S05]  /*0050*/  IMAD R7, R7, UR4, R0 ;  /* 0x0000000407077c24 */ /* 0x001fca000f8e0200 */
[----:B-1----:R-:W-:-:S13]  /*0060*/  ISETP.GE.AND P0, PT, R7, UR5, PT ;  /* 0x0000000507007c0c */ /* 0x002fda000bf06270 */
[----:B------:R-:W-:Y:S05]  /*0070*/  @P0 EXIT ;  /* 0x000000000000094d */ /* 0x000fea0003800000 */
[----:B------:R-:W0:Y:S02]  /*0080*/  LDC.U8 R0, c[0x0][0x3a0] ;  /* 0x0000e800ff007b82 */ /* 0x000e240000000000 */
[----:B0-----:R-:W-:-:S04]  /*0090*/  PRMT R0, R0, 0x8880, RZ ;  /* 0x0000888000007816 */ /* 0x001fc800000000ff */
[----:B------:R-:W-:-:S13]  /*00a0*/  ISETP.GE.AND P0, PT, R0, 0x1, PT ;  /* 0x000000010000780c */ /* 0x000fda0003f06270 */
[----:B------:R-:W-:Y:S05]  /*00b0*/  @!P0 EXIT ;  /* 0x000000000000894d */ /* 0x000fea0003800000 */
[----:B------:R-:W0:Y:S01]  /*00c0*/  LDCU UR4, c[0x0][0x390] ;  /* 0x00007200ff0477ac */ /* 0x000e220008000800 */
[----:B------:R-:W-:Y:S01]  /*00d0*/  IMAD R0, R7, R0, RZ ;  /* 0x0000000007007224 */ /* 0x000fe200078e02ff */
[----:B------:R-:W1:Y:S04]  /*00e0*/  LDCU.64 UR8, c[0x0][0x358] ;  /* 0x00006b00ff0877ac */ /* 0x000e680008000a00 */
[----:B------:R-:W-:Y:S01]  /*00f0*/  SHF.R.S32.HI R2, RZ, 0x1f, R0 ;  /* 0x0000001fff027819 */ /* 0x000fe20000011400 */
[----:B0-----:R-:W-:-:S09]  /*0100*/  UISETP.GE.AND UP0, UPT, UR4, 0x1, UPT ;  /* 0x000000010400788c */ /* 0x001fd2000bf06270 */
[----:B-1----:R-:W-:Y:S05]  /*0110*/  BRA.U !UP0, `(.L_x_0) ;  /* 0x0000001108207547 */ /* 0x002fea000b800000 */
[----:B------:R-:W0:Y:S01]  /*0120*/  LDC.64 R8, c[0x0][0x398] ;  /* 0x0000e600ff087b82 */ /* 0x000e220000000a00 */
[----:B------:R-:W1:Y:S01]  /*0130*/  LDCU.64 UR6, c[0x0][0x388] ;  /* 0x00007100ff0677ac */ /* 0x000e620008000a00 */
[----:B0-----:R-:W-:-:S06]  /*0140*/  IMAD.WIDE R8, R7, 0x8, R8 ;  /* 0x0000000807087825 */ /* 0x001fcc00078e0208 */
[----:B------:R-:W2:Y:S01]  /*0150*/  LDG.E.64 R8, desc[UR8][R8.64] ;  /* 0x0000000808087981 */ /* 0x000ea2000c1e1b00 */
[----:B------:R-:W-:Y:S01]  /*0160*/  IMAD R7, R7, UR4, RZ ;  /* 0x0000000407077c24 */ /* 0x000fe2000f8e02ff */
[----:B------:R-:W-:Y:S01]  /*0170*/  PRMT R6, RZ, 0x7610, R6 ;  /* 0x00007610ff067816 */ /* 0x000fe20000000006 */
[----:B------:R-:W-:Y:S02]  /*0180*/  ULOP3.LUT UR5, UR4, 0x7ffffffc, URZ, 0xc0, !UPT ;  /* 0x7ffffffc04057892 */ /* 0x000fe4000f8ec0ff */
[----:B--2---:R-:W-:Y:S02]  /*0190*/  IMAD R3, R8, UR4, RZ ;  /* 0x0000000408037c24 */ /* 0x004fe4000f8e02ff */
[----:B------:R-:W-:-:S03]  /*01a0*/  IMAD R5, R9, UR4, RZ ;  /* 0x0000000409057c24 */ /* 0x000fc6000f8e02ff */
[----:B------:R-:W-:Y:S02]  /*01b0*/  SHF.R.S32.HI R4, RZ, 0x1f, R3 ;  /* 0x0000001fff047819 */ /* 0x000fe40000011403 */
[----:B-1----:R-:W-:-:S04]  /*01c0*/  LEA R12, P0, R3, UR6, 0x2 ;  /* 0x00000006030c7c11 */ /* 0x002fc8000f8010ff */
[----:B------:R-:W-:-:S09]  /*01d0*/  LEA.HI.X R13, R3, UR7, R4, 0x2, P0 ;  /* 0x00000007030d7c11 */ /* 0x000fd200080f1404 */
.L_x_12:
[----:B------:R-:W0:Y:S01]  /*01e0*/  LDCU UR4, c[0x0][0x390] ;  /* 0x00007200ff0477ac */ /* 0x000e220008000800 */
[----:B------:R-:W-:Y:S02]  /*01f0*/  CS2R R8, SRZ ;  /* 0x0000000000087805 */ /* 0x000fe4000001ff00 */
[----:B------:R-:W-:Y:S02]  /*0200*/  CS2R R10, SRZ ;  /* 0x00000000000a7805 */ /* 0x000fe4000001ff00 */
[----:B------:R-:W-:Y:S01]  /*0210*/  CS2R R20, SRZ ;  /* 0x0000000000147805 */ /* 0x000fe2000001ff00 */
[----:B0-----:R-:W-:-:S03]  /*0220*/  UISETP.GE.U32.AND UP0, UPT, UR4, 0x4, UPT ;  /* 0x000000040400788c */ /* 0x001fc6000bf06070 */
[----:B------:R-:W-:-:S06]  /*0230*/  UMOV UR4, URZ ;  /* 0x000000ff00047c82 */ /* 0x000fcc0008000000 */
[----:B------:R-:W-:Y:S05]  /*0240*/  BRA.U !UP0, `(.L_x_1) ;  /* 0x0000000508cc7547 */ /* 0x000fea000b800000 */
[----:B------:R-:W0:Y:S01]  /*0250*/  LDCU.64 UR6, c[0x0][0x3a8] ;  /* 0x00007500ff0677ac */ /* 0x000e220008000a00 */
[----:B------:R-:W-:Y:S02]  /*0260*/  SHF.R.S32.HI R8, RZ, 0x1f, R7 ;  /* 0x0000001fff087819 */ /* 0x000fe40000011407 */
[----:B0-----:R-:W-:-:S04]  /*0270*/  IADD3 R14, P0, PT, R7, UR6, RZ ;  /* 0x00000006070e7c10 */ /* 0x001fc8000ff1e0ff */
[----:B------:R-:W-:Y:S01]  /*0280*/  IADD3.X R15, PT, PT, R8, UR7, RZ, P0, !PT ;  /* 0x00000007080f7c10 */ /* 0x000fe200087fe4ff */
[----:B------:R-:W0:Y:S04]  /*0290*/  LDCU.64 UR6, c[0x0][0x388] ;  /* 0x00007100ff0677ac */ /* 0x000e280008000a00 */
[----:B------:R-:W2:Y:S01]  /*02a0*/  LDG.E.U8 R8, desc[UR8][R14.64] ;  /* 0x000000080e087981 */ /* 0x000ea2000c1e1100 */
[----:B------:R-:W-:Y:S02]  /*02b0*/  LOP3.LUT R21, R6, 0xff, RZ, 0xc0, !PT ;  /* 0x000000ff06157812 */ /* 0x000fe400078ec0ff */
[----:B0-----:R-:W-:Y:S02]  /*02c0*/  LEA R16, P0, R5, UR6, 0x2 ;  /* 0x0000000605107c11 */ /* 0x001fe4000f8010ff */
[----:B--2---:R-:W-:-:S02]  /*02d0*/  ISETP.NE.AND P2, PT, R8, R21, PT ;  /* 0x000000150800720c */ /* 0x004fc40003f45270 */
[----:B------:R-:W-:-:S04]  /*02e0*/  SHF.R.S32.HI R8, RZ, 0x1f, R5 ;  /* 0x0000001fff087819 */ /* 0x000fc80000011405 */
[----:B------:R-:W-:-:S07]  /*02f0*/  LEA.HI.X R17, R5, UR7, R8, 0x2, P0 ;  /* 0x0000000705117c11 */ /* 0x000fce00080f1408 */
[----:B------:R-:W2:Y:S04]  /*0300*/  @!P2 LDG.E R18, desc[UR8][R12.64] ;  /* 0x000000080c12a981 */ /* 0x000ea8000c1e1900 */
[----:B------:R-:W3:Y:S01]  /*0310*/  @!P2 LDG.E R19, desc[UR8][R16.64] ;  /* 0x000000081013a981 */ /* 0x000ee2000c1e1900 */
[----:B------:R-:W-:Y:S02]  /*0320*/  IMAD.MOV.U32 R8, RZ, RZ, RZ ;  /* 0x000000ffff087224 */ /* 0x000fe400078e00ff */
[----:B--2---:R-:W-:Y:S01]  /*0330*/  @!P2 FADD R20, RZ, R18 ;  /* 0x00000012ff14a221 */ /* 0x004fe20000000000 */
[C---:B------:R-:W-:Y:S01]  /*0340*/  @!P2 FFMA R10, R18.reuse, R18, RZ ;  /* 0x00000012120aa223 */ /* 0x040fe200000000ff */
[-C--:B---3--:R-:W-:Y:S02]  /*0350*/  @!P2 FFMA R8, R18, R19.reuse, RZ ;  /* 0x000000131208a223 */ /* 0x088fe400000000ff */
[----:B------:R-:W2:Y:S01]  /*0360*/  LDG.E.U8 R18, desc[UR8][R14.64+0x1] ;  /* 0x000001080e127981 */ /* 0x000ea2000c1e1100 */
[----:B------:R-:W-:Y:S01]  /*0370*/  @!P2 FADD R11, RZ, R19 ;  /* 0x00000013ff0ba221 */ /* 0x000fe20000000000 */
[----:B------:R-:W-:Y:S01]  /*0380*/  @!P2 FFMA R9, R19, R19, RZ ;  /* 0x000000131309a223 */ /* 0x000fe200000000ff */
[----:B--2---:R-:W-:-:S13]  /*0390*/  ISETP.NE.AND P3, PT, R18, R21, PT ;  /* 0x000000151200720c */ /* 0x004fda0003f65270 */
[----:B------:R-:W2:Y:S04]  /*03a0*/  @!P3 LDG.E R19, desc[UR8][R12.64+0x4] ;  /* 0x000004080c13b981 */ /* 0x000ea8000c1e1900 */
[----:B------:R-:W3:Y:S01]  /*03b0*/  @!P3 LDG.E R18, desc[UR8][R16.64+0x4] ;  /* 0x000004081012b981 */ /* 0x000ee2000c1e1900 */
[----:B--2---:R-:W-:Y:S01]  /*03c0*/  @!P3 FADD R20, R20, R19 ;  /* 0x000000131414b221 */ /* 0x004fe20000000000 */
[C---:B------:R-:W-:Y:S01]  /*03d0*/  @!P3 FFMA R10, R19.reuse, R19, R10 ;  /* 0x00000013130ab223 */ /* 0x040fe2000000000a */
[-C--:B---3--:R-:W-:Y:S01]  /*03e0*/  @!P3 FFMA R8, R19, R18.reuse, R8 ;  /* 0x000000121308b223 */ /* 0x088fe20000000008 */
[----:B------:R-:W-:Y:S01]  /*03f0*/  @!P3 FADD R11, R11, R18 ;  /* 0x000000120b0bb221 */ /* 0x000fe20000000000 */
[----:B------:R-:W-:Y:S01]  /*0400*/  @!P3 FFMA R9, R18, R18, R9 ;  /* 0x000000121209b223 */ /* 0x000fe20000000009 */
[----:B------:R-:W2:Y:S04]  /*0410*/  LDG.E.U8 R19, desc[UR8][R14.64+0x3] ;  /* 0x000003080e137981 */ /* 0x000ea8000c1e1100 */
[----:B------:R-:W3:Y:S02]  /*0420*/  LDG.E.U8 R18, desc[UR8][R14.64+0x2] ;  /* 0x000002080e127981 */ /* 0x000ee4000c1e1100 */
[----:B---3--:R-:W-:-:S02]  /*0430*/  ISETP.NE.AND P1, PT, R18, R21, PT ;  /* 0x000000151200720c */ /* 0x008fc40003f25270 */
[----:B--2---:R-:W-:-:S11]  /*0440*/  ISETP.NE.AND P0, PT, R19, R21, PT ;  /* 0x000000151300720c */ /* 0x004fd60003f05270 */
[----:B------:R-:W2:Y:S04]  /*0450*/  @!P1 LDG.E R19, desc[UR8][R12.64+0x8] ;  /* 0x000008080c139981 */ /* 0x000ea8000c1e1900 */
[----:B------:R-:W3:Y:S04]  /*0460*/  @!P1 LDG.E R18, desc[UR8][R16.64+0x8] ;  /* 0x0000080810129981 */ /* 0x000ee8000c1e1900 */
[----:B------:R-:W4:Y:S04]  /*0470*/  @!P0 LDG.E R23, desc[UR8][R12.64+0xc] ;  /* 0x00000c080c178981 */ /* 0x000f28000c1e1900 */
[----:B------:R0:W5:Y:S01]  /*0480*/  @!P0 LDG.E R22, desc[UR8][R16.64+0xc] ;  /* 0x00000c0810168981 */ /* 0x000162000c1e1900 */
[----:B------:R-:W-:Y:S01]  /*0490*/  UIADD3 UR6, UPT, UPT, -UR5, 0x4, URZ ;  /* 0x0000000405067890 */ /* 0x000fe2000fffe1ff */
[----:B------:R-:W-:-:S02]  /*04a0*/  IMAD.MOV.U32 R21, RZ, RZ, RZ ;  /* 0x000000ffff157224 */ /* 0x000fc400078e00ff */
[----:B------:R-:W-:Y:S01]  /*04b0*/  @!P2 IMAD.MOV.U32 R21, RZ, RZ, 0x1 ;  /* 0x00000001ff15a424 */ /* 0x000fe200078e00ff */
[----:B------:R-:W-:-:S03]  /*04c0*/  UISETP.NE.AND UP0, UPT, UR6, URZ, UPT ;  /* 0x000000ff0600728c */ /* 0x000fc6000bf05270 */
[----:B------:R-:W-:Y:S01]  /*04d0*/  @!P3 VIADD R21, R21, 0x1 ;  /* 0x000000011515b836 */ /* 0x000fe20000000000 */
[----:B------:R-:W-:Y:S02]  /*04e0*/  IADD3 RZ, P4, PT, R12, 0x18, RZ ;  /* 0x000000180cff7810 */ /* 0x000fe40007f9e0ff */
[----:B------:R-:W-:Y:S01]  /*04f0*/  IADD3 R14, P2, PT, R14, 0x5, RZ ;  /* 0x000000050e0e7810 */ /* 0x000fe20007f5e0ff */
[----:B------:R-:W-:Y:S01]  /*0500*/  @!P1 VIADD R21, R21, 0x1 ;  /* 0x0000000115159836 */ /* 0x000fe20000000000 */
[----:B------:R-:W-:-:S03]  /*0510*/  UMOV UR4, UR5 ;  /* 0x0000000500047c82 */ /* 0x000fc60008000000 */
[----:B------:R-:W-:Y:S02]  /*0520*/  IMAD.X R15, RZ, RZ, R15, P2 ;  /* 0x000000ffff0f7224 */ /* 0x000fe400010e060f */
[----:B------:R-:W-:Y:S02]  /*0530*/  @!P0 VIADD R21, R21, 0x1 ;  /* 0x0000000115158836 */ /* 0x000fe40000000000 */
[----:B--2---:R-:W-:Y:S01]  /*0540*/  @!P1 FADD R20, R20, R19 ;  /* 0x0000001314149221 */ /* 0x004fe20000000000 */
[C---:B------:R-:W-:Y:S01]  /*0550*/  @!P1 FFMA R10, R19.reuse, R19, R10 ;  /* 0x00000013130a9223 */ /* 0x040fe2000000000a */
[-C--:B---3--:R-:W-:Y:S01]  /*0560*/  @!P1 FFMA R8, R19, R18.reuse, R8 ;  /* 0x0000001213089223 */ /* 0x088fe20000000008 */
[----:B------:R-:W-:Y:S01]  /*0570*/  @!P1 FADD R11, R11, R18 ;  /* 0x000000120b0b9221 */ /* 0x000fe20000000000 */
[----:B------:R-:W-:Y:S01]  /*0580*/  @!P1 FFMA R9, R18, R18, R9 ;  /* 0x0000001212099223 */ /* 0x000fe20000000009 */
[----:B------:R-:W-:Y:S01]  /*0590*/  IADD3 R18, P3, PT, R16, 0x18, RZ ;  /* 0x0000001810127810 */ /* 0x000fe20007f7e0ff */
[----:B----4-:R-:W-:Y:S01]  /*05a0*/  @!P0 FADD R20, R20, R23 ;  /* 0x0000001714148221 */ /* 0x010fe20000000000 */
[C---:B------:R-:W-:Y:S01]  /*05b0*/  @!P0 FFMA R10, R23.reuse, R23, R10 ;  /* 0x00000017170a8223 */ /* 0x040fe2000000000a */
[----:B0-----:R-:W-:Y:S01]  /*05c0*/  IMAD.X R16, RZ, RZ, R13, P4 ;  /* 0x000000ffff107224 */ /* 0x001fe200020e060d */
[----:B------:R-:W-:Y:S01]  /*05d0*/  IADD3.X R19, PT, PT, RZ, R17, RZ, P3, !PT ;  /* 0x00000011ff137210 */ /* 0x000fe20001ffe4ff */
[-C--:B-----5:R-:W-:Y:S01]  /*05e0*/  @!P0 FFMA R8, R23, R22.reuse, R8 ;  /* 0x0000001617088223 */ /* 0x0a0fe20000000008 */
[----:B------:R-:W-:Y:S01]  /*05f0*/  @!P0 FADD R11, R11, R22 ;  /* 0x000000160b0b8221 */ /* 0x000fe20000000000 */
[----:B------:R-:W-:Y:S01]  /*0600*/  @!P0 FFMA R9, R22, R22, R9 ;  /* 0x0000001616098223 */ /* 0x000fe20000000009 */
[----:B------:R-:W-:Y:S06]  /*0610*/  BRA.U !UP0, `(.L_x_1) ;  /* 0x0000000108d87547 */ /* 0x000fec000b800000 */
[----:B------:R-:W-:Y:S02]  /*0620*/  IMAD.MOV.U32 R17, RZ, RZ, R16 ;  /* 0x000000ffff117224 */ /* 0x000fe400078e0010 */
[----:B------:R-:W-:-:S07]  /*0630*/  VIADD R16, R12, 0x18 ;  /* 0x000000180c107836 */ /* 0x000fce0000000000 */
.L_x_2:
[----:B------:R-:W2:Y:S04]  /*0640*/  LDG.E.U8 R22, desc[UR8][R14.64+-0x1] ;  /* 0xffffff080e167981 */ /* 0x000ea8000c1e1100 */
[----:B------:R-:W3:Y:S04]  /*0650*/  LDG.E.U8 R27, desc[UR8][R14.64] ;  /* 0x000000080e1b7981 */ /* 0x000ee8000c1e1100 */
[----:B------:R-:W4:Y:S01]  /*0660*/  LDG.E.U8 R23, desc[UR8][R14.64+0x1] ;  /* 0x000001080e177981 */ /* 0x000f22000c1e1100 */
[----:B------:R-:W-:-:S03]  /*0670*/  LOP3.LUT R29, R6, 0xff, RZ, 0xc0, !PT ;  /* 0x000000ff061d7812 */ /* 0x000fc600078ec0ff */
[----:B------:R-:W5:Y:S01]  /*0680*/  LDG.E.U8 R25, desc[UR8][R14.64+0x2] ;  /* 0x000002080e197981 */ /* 0x000f62000c1e1100 */
[----:B--2---:R-:W-:Y:S02]  /*0690*/  ISETP.NE.AND P3, PT, R22, R29, PT ;  /* 0x0000001d1600720c */ /* 0x004fe40003f65270 */
[----:B------:R-:W-:-:S04]  /*06a0*/  LOP3.LUT R22, R6, 0xff, RZ, 0xc0, !PT ;  /* 0x000000ff06167812 */ /* 0x000fc800078ec0ff */
[-C--:B---3--:R-:W-:Y:S02]  /*06b0*/  ISETP.NE.AND P2, PT, R27, R22.reuse, PT ;  /* 0x000000161b00720c */ /* 0x088fe40003f45270 */
[----:B----4-:R-:W-:-:S05]  /*06c0*/  ISETP.NE.AND P1, PT, R23, R22, PT ;  /* 0x000000161700720c */ /* 0x010fca0003f25270 */
[----:B------:R-:W2:Y:S04]  /*06d0*/  @!P3 LDG.E R27, desc[UR8][R16.64+-0x8] ;  /* 0xfffff808101bb981 */ /* 0x000ea8000c1e1900 */
[----:B------:R-:W3:Y:S01]  /*06e0*/  @!P3 LDG.E R24, desc[UR8][R18.64+-0x8] ;  /* 0xfffff8081218b981 */ /* 0x000ee2000c1e1900 */
[----:B-----5:R-:W-:-:S03]  /*06f0*/  ISETP.NE.AND P0, PT, R25, R22, PT ;  /* 0x000000161900720c */ /* 0x020fc60003f05270 */
[----:B------:R-:W4:Y:S04]  /*0700*/  @!P2 LDG.E R23, desc[UR8][R16.64+-0x4] ;  /* 0xfffffc081017a981 */ /* 0x000f28000c1e1900 */
[----:B------:R-:W5:Y:S04]  /*0710*/  @!P2 LDG.E R26, desc[UR8][R18.64+-0x4] ;  /* 0xfffffc08121aa981 */ /* 0x000f68000c1e1900 */
[----:B------:R-:W5:Y:S04]  /*0720*/  @!P1 LDG.E R25, desc[UR8][R16.64] ;  /* 0x0000000810199981 */ /* 0x000f68000c1e1900 */
[----:B------:R-:W5:Y:S01]  /*0730*/  @!P1 LDG.E R22, desc[UR8][R18.64] ;  /* 0x0000000812169981 */ /* 0x000f62000c1e1900 */
[----:B--2---:R-:W-:Y:S01]  /*0740*/  @!P3 FADD R20, R20, R27 ;  /* 0x0000001b1414b221 */ /* 0x004fe20000000000 */
[C---:B------:R-:W-:Y:S01]  /*0750*/  @!P3 FFMA R10, R27.reuse, R27, R10 ;  /* 0x0000001b1b0ab223 */ /* 0x040fe2000000000a */
[-C--:B---3--:R-:W-:Y:S01]  /*0760*/  @!P3 FFMA R8, R27, R24.reuse, R8 ;  /* 0x000000181b08b223 */ /* 0x088fe20000000008 */
[----:B------:R-:W-:Y:S01]  /*0770*/  @!P3 FADD R11, R11, R24 ;  /* 0x000000180b0bb221 */ /* 0x000fe20000000000 */
[----:B------:R-:W-:Y:S01]  /*0780*/  @!P3 FFMA R9, R24, R24, R9 ;  /* 0x000000181809b223 */ /* 0x000fe20000000009 */
[----:B----4-:R-:W-:Y:S01]  /*0790*/  @!P2 FADD R20, R20, R23 ;  /* 0x000000171414a221 */ /* 0x010fe20000000000 */
[C---:B------:R-:W-:Y:S01]  /*07a0*/  @!P2 FFMA R10, R23.reuse, R23, R10 ;  /* 0x00000017170aa223 */ /* 0x040fe2000000000a */
[----:B------:R-:W2:Y:S01]  /*07b0*/  @!P0 LDG.E R24, desc[UR8][R18.64+0x4] ;  /* 0x0000040812188981 */ /* 0x000ea2000c1e1900 */
[----:B-----5:R-:W-:-:S03]  /*07c0*/  @!P2 FFMA R8, R23, R26, R8 ;  /* 0x0000001a1708a223 */ /* 0x020fc60000000008 */
[----:B------:R0:W3:Y:S01]  /*07d0*/  @!P0 LDG.E R23, desc[UR8][R16.64+0x4] ;  /* 0x0000040810178981 */ /* 0x0000e2000c1e1900 */
[----:B------:R-:W-:Y:S01]  /*07e0*/  IADD3 R14, P4, PT, R14, 0x4, RZ ;  /* 0x000000040e0e7810 */ /* 0x000fe20007f9e0ff */
[----:B------:R-:W-:Y:S01]  /*07f0*/  UIADD3 UR6, UPT, UPT, UR6, 0x4, URZ ;  /* 0x0000000406067890 */ /* 0x000fe2000fffe0ff */
[----:B------:R-:W-:-:S03]  /*0800*/  @!P3 VIADD R21, R21, 0x1 ;  /* 0x000000011515b836 */ /* 0x000fc60000000000 */
[----:B------:R-:W-:Y:S01]  /*0810*/  IMAD.X R15, RZ, RZ, R15, P4 ;  /* 0x000000ffff0f7224 */ /* 0x000fe200020e060f */
[----:B------:R-:W-:Y:S01]  /*0820*/  UISETP.NE.AND UP0, UPT, UR6, URZ, UPT ;  /* 0x000000ff0600728c */ /* 0x000fe2000bf05270 */
[----:B------:R-:W-:Y:S01]  /*0830*/  @!P2 FADD R11, R11, R26 ;  /* 0x0000001a0b0ba221 */ /* 0x000fe20000000000 */
[----:B0-----:R-:W-:Y:S01]  /*0840*/  IADD3 R16, P4, PT, R16, 0x10, RZ ;  /* 0x0000001010107810 */ /* 0x001fe20007f9e0ff */
[----:B------:R-:W-:Y:S01]  /*0850*/  @!P2 FFMA R9, R26, R26, R9 ;  /* 0x0000001a1a09a223 */ /* 0x000fe20000000009 */
[----:B------:R-:W-:Y:S02]  /*0860*/  @!P2 VIADD R21, R21, 0x1 ;  /* 0x000000011515a836 */ /* 0x000fe40000000000 */
[----:B------:R-:W-:Y:S01]  /*0870*/  @!P1 FADD R20, R20, R25 ;  /* 0x0000001914149221 */ /* 0x000fe20000000000 */
[C---:B------:R-:W-:Y:S01]  /*0880*/  @!P1 FFMA R10, R25.reuse, R25, R10 ;  /* 0x00000019190a9223 */ /* 0x040fe2000000000a */
[----:B------:R-:W-:Y:S02]  /*0890*/  IMAD.X R17, RZ, RZ, R17, P4 ;  /* 0x000000ffff117224 */ /* 0x000fe400020e0611 */
[-C--:B------:R-:W-:Y:S01]  /*08a0*/  @!P1 FFMA R8, R25, R22.reuse, R8 ;  /* 0x0000001619089223 */ /* 0x080fe20000000008 */
[----:B------:R-:W-:Y:S01]  /*08b0*/  IADD3 R18, P4, PT, R18, 0x10, RZ ;  /* 0x0000001012127810 */ /* 0x000fe20007f9e0ff */
[----:B------:R-:W-:Y:S01]  /*08c0*/  @!P1 FADD R11, R11, R22 ;  /* 0x000000160b0b9221 */ /* 0x000fe20000000000 */
[----:B------:R-:W-:Y:S01]  /*08d0*/  @!P1 FFMA R9, R22, R22, R9 ;  /* 0x0000001616099223 */ /* 0x000fe20000000009 */
[----:B------:R-:W-:Y:S01]  /*08e0*/  @!P1 VIADD R21, R21, 0x1 ;  /* 0x0000000115159836 */ /* 0x000fe20000000000 */
[----:B------:R-:W-:-:S03]  /*08f0*/  IADD3.X R19, PT, PT, RZ, R19, RZ, P4, !PT ;  /* 0x00000013ff137210 */ /* 0x000fc600027fe4ff */
[----:B------:R-:W-:Y:S02]  /*0900*/  @!P0 VIADD R21, R21, 0x1 ;  /* 0x0000000115158836 */ /* 0x000fe40000000000 */
[----:B--2---:R-:W-:Y:S01]  /*0910*/  @!P0 FADD R11, R11, R24 ;  /* 0x000000180b0b8221 */ /* 0x004fe20000000000 */
[-C--:B------:R-:W-:Y:S01]  /*0920*/  @!P0 FFMA R9, R24, R24.reuse, R9 ;  /* 0x0000001818098223 */ /* 0x080fe20000000009 */
[----:B---3--:R-:W-:Y:S01]  /*0930*/  @!P0 FADD R20, R20, R23 ;  /* 0x0000001714148221 */ /* 0x008fe20000000000 */
[C---:B------:R-:W-:Y:S01]  /*0940*/  @!P0 FFMA R10, R23.reuse, R23, R10 ;  /* 0x00000017170a8223 */ /* 0x040fe2000000000a */
[----:B------:R-:W-:Y:S01]  /*0950*/  @!P0 FFMA R8, R23, R24, R8 ;  /* 0x0000001817088223 */ /* 0x000fe20000000008 */
[----:B------:R-:W-:Y:S06]  /*0960*/  BRA.U UP0, `(.L_x_2) ;  /* 0xfffffffd00347547 */ /* 0x000fec000b83ffff */
[----:B------:R-:W-:-:S05]  /*0970*/  UMOV UR4, UR5 ;  /* 0x0000000500047c82 */ /* 0x000fca0008000000 */
.L_x_1:
[----:B------:R-:W0:Y:S02]  /*0980*/  LDCU UR6, c[0x0][0x390] ;  /* 0x00007200ff0677ac */ /* 0x000e240008000800 */
[----:B0-----:R-:W-:-:S04]  /*0990*/  ULOP3.LUT UR6, UR6, 0x3, URZ, 0xc0, !UPT ;  /* 0x0000000306067892 */ /* 0x001fc8000f8ec0ff */
[----:B------:R-:W-:-:S09]  /*09a0*/  UISETP.NE.AND UP0, UPT, UR6, URZ, UPT ;  /* 0x000000ff0600728c */ /* 0x000fd2000bf05270 */
[----:B------:R-:W-:Y:S05]  /*09b0*/  BRA.U !UP0, `(.L_x_3) ;  /* 0x0000000508187547 */ /* 0x000fea000b800000 */
[----:B------:R-:W0:Y:S01]  /*09c0*/  LDCU UR7, c[0x0][0x390] ;  /* 0x00007200ff0777ac */ /* 0x000e220008000800 */
[----:B------:R-:W-:Y:S02]  /*09d0*/  UISETP.NE.AND UP0, UPT, UR6, 0x1, UPT ;  /* 0x000000010600788c */ /* 0x000fe4000bf05270 */
[----:B0-----:R-:W-:-:S07]  /*09e0*/  ULOP3.LUT UP1, URZ, UR7, 0x1, URZ, 0xc0, !UPT ;  /* 0x0000000107ff7892 */ /* 0x001fce000f82c0ff */
[----:B------:R-:W-:Y:S05]  /*09f0*/  BRA.U !UP0, `(.L_x_4) ;  /* 0x0000000108947547 */ /* 0x000fea000b800000 */
[----:B------:R-:W0:Y:S01]  /*0a00*/  LDC.64 R14, c[0x0][0x3a8] ;  /* 0x0000ea00ff0e7b82 */ /* 0x000e220000000a00 */
[--C-:B------:R-:W-:Y:S01]  /*0a10*/  SHF.R.S32.HI R16, RZ, 0x1f, R7.reuse ;  /* 0x0000001fff107819 */ /* 0x100fe20000011407 */
[----:B------:R-:W1:Y:S01]  /*0a20*/  LDCU.64 UR6, c[0x0][0x388] ;  /* 0x00007100ff0677ac */ /* 0x000e620008000a00 */
[----:B0-----:R-:W-:-:S04]  /*0a30*/  IADD3 R14, P0, P1, R14, UR4, R7 ;  /* 0x000000040e0e7c10 */ /* 0x001fc8000f91e007 */
[----:B------:R-:W-:-:S05]  /*0a40*/  IADD3.X R15, PT, PT, RZ, R15, R16, P0, P1 ;  /* 0x0000000fff0f7210 */ /* 0x000fca00007e2410 */
[----:B------:R-:W2:Y:S04]  /*0a50*/  LDG.E.U8 R16, desc[UR8][R14.64] ;  /* 0x000000080e107981 */ /* 0x000ea8000c1e1100 */
[----:B------:R0:W3:Y:S01]  /*0a60*/  LDG.E.U8 R18, desc[UR8][R14.64+0x1] ;  /* 0x000001080e127981 */ /* 0x0000e2000c1e1100 */
[C---:B------:R-:W-:Y:S02]  /*0a70*/  LOP3.LUT R19, R6.reuse, 0xff, RZ, 0xc0, !PT ;  /* 0x000000ff06137812 */ /* 0x040fe400078ec0ff */
[----:B------:R-:W-:Y:S02]  /*0a80*/  IADD3 R17, P1, PT, R3, UR4, RZ ;  /* 0x0000000403117c10 */ /* 0x000fe4000ff3e0ff */
[----:B------:R-:W-:Y:S02]  /*0a90*/  SHF.R.S32.HI R22, RZ, 0x1f, R5 ;  /* 0x0000001fff167819 */ /* 0x000fe40000011405 */
[----:B------:R-:W-:Y:S01]  /*0aa0*/  LOP3.LUT R23, R6, 0xff, RZ, 0xc0, !PT ;  /* 0x000000ff06177812 */ /* 0x000fe200078ec0ff */
[----:B------:R-:W-:Y:S01]  /*0ab0*/  IMAD.X R24, RZ, RZ, R4, P1 ;  /* 0x000000ffff187224 */ /* 0x000fe200008e0604 */
[----:B--2---:R-:W-:-:S02]  /*0ac0*/  ISETP.NE.AND P0, PT, R16, R19, PT ;  /* 0x000000131000720c */ /* 0x004fc40003f05270 */
[----:B------:R-:W-:Y:S02]  /*0ad0*/  IADD3 R19, P2, PT, R5, UR4, RZ ;  /* 0x0000000405137c10 */ /* 0x000fe4000ff5e0ff */
[----:B-1----:R-:W-:-:S03]  /*0ae0*/  LEA R16, P1, R17, UR6, 0x2 ;  /* 0x0000000611107c11 */ /* 0x002fc6000f8210ff */
[----:B------:R-:W-:Y:S01]  /*0af0*/  IMAD.X R22, RZ, RZ, R22, P2 ;  /* 0x000000ffff167224 */ /* 0x000fe200010e0616 */
[----:B------:R-:W-:Y:S02]  /*0b00*/  LEA.HI.X R17, R17, UR7, R24, 0x2, P1 ;  /* 0x0000000711117c11 */ /* 0x000fe400088f1418 */
[C---:B0-----:R-:W-:Y:S02]  /*0b10*/  LEA R14, P2, R19.reuse, UR6, 0x2 ;  /* 0x00000006130e7c11 */ /* 0x041fe4000f8410ff */
[----:B---3--:R-:W-:Y:S02]  /*0b20*/  ISETP.NE.AND P1, PT, R18, R23, PT ;  /* 0x000000171200720c */ /* 0x008fe40003f25270 */
[----:B------:R-:W-:Y:S02]  /*0b30*/  LEA.HI.X R15, R19, UR7, R22, 0x2, P2 ;  /* 0x00000007130f7c11 */ /* 0x000fe400090f1416 */
[----:B------:R-:W2:Y:S04]  /*0b40*/  @!P0 LDG.E R19, desc[UR8][R16.64] ;  /* 0x0000000810138981 */ /* 0x000ea8000c1e1900 */
[----:B------:R-:W3:Y:S05]  /*0b50*/  @!P0 LDG.E R18, desc[UR8][R14.64] ;  /* 0x000000080e128981 */ /* 0x000eea000c1e1900 */
[----:B------:R-:W4:Y:S04]  /*0b60*/  @!P1 LDG.E R23, desc[UR8][R16.64+0x4] ;  /* 0x0000040810179981 */ /* 0x000f28000c1e1900 */
[----:B------:R-:W5:Y:S01]  /*0b70*/  @!P1 LDG.E R22, desc[UR8][R14.64+0x4] ;  /* 0x000004080e169981 */ /* 0x000f62000c1e1900 */
[----:B------:R-:W-:Y:S01]  /*0b80*/  @!P0 VIADD R21, R21, 0x1 ;  /* 0x0000000115158836 */ /* 0x000fe20000000000 */
[----:B------:R-:W-:-:S04]  /*0b90*/  UIADD3 UR4, UPT, UPT, UR4, 0x2, URZ ;  /* 0x0000000204047890 */ /* 0x000fc8000fffe0ff */
[----:B------:R-:W-:Y:S01]  /*0ba0*/  @!P1 IADD3 R21, PT, PT, R21, 0x1, RZ ;  /* 0x0000000115159810 */ /* 0x000fe20007ffe0ff */
[----:B--2---:R-:W-:Y:S01]  /*0bb0*/  @!P0 FADD R20, R20, R19 ;  /* 0x0000001314148221 */ /* 0x004fe20000000000 */
[C---:B------:R-:W-:Y:S01]  /*0bc0*/  @!P0 FFMA R10, R19.reuse, R19, R10 ;  /* 0x00000013130a8223 */ /* 0x040fe2000000000a */
[-C--:B---3--:R-:W-:Y:S01]  /*0bd0*/  @!P0 FFMA R8, R19, R18.reuse, R8 ;  /* 0x0000001213088223 */ /* 0x088fe20000000008 */
[----:B------:R-:W-:Y:S01]  /*0be0*/  @!P0 FADD R11, R11, R18 ;  /* 0x000000120b0b8221 */ /* 0x000fe20000000000 */
[----:B------:R-:W-:Y:S01]  /*0bf0*/  @!P0 FFMA R9, R18, R18, R9 ;  /* 0x0000001212098223 */ /* 0x000fe20000000009 */
[----:B----4-:R-:W-:Y:S01]  /*0c00*/  @!P1 FADD R20, R20, R23 ;  /* 0x0000001714149221 */ /* 0x010fe20000000000 */
[C---:B------:R-:W-:Y:S01]  /*0c10*/  @!P1 FFMA R10, R23.reuse, R23, R10 ;  /* 0x00000017170a9223 */ /* 0x040fe2000000000a */
[-C--:B-----5:R-:W-:Y:S01]  /*0c20*/  @!P1 FFMA R8, R23, R22.reuse, R8 ;  /* 0x0000001617089223 */ /* 0x0a0fe20000000008 */
[----:B------:R-:W-:Y:S01]  /*0c30*/  @!P1 FADD R11, R11, R22 ;  /* 0x000000160b0b9221 */ /* 0x000fe20000000000 */
[----:B------:R-:W-:-:S07]  /*0c40*/  @!P1 FFMA R9, R22, R22, R9 ;  /* 0x0000001616099223 */ /* 0x000fce0000000009 */
.L_x_4:
[----:B------:R-:W-:Y:S05]  /*0c50*/  BRA.U !UP1, `(.L_x_3) ;  /* 0x0000000109707547 */ /* 0x000fea000b800000 */
[----:B------:R-:W0:Y:S01]  /*0c60*/  LDC.64 R14, c[0x0][0x3a8] ;  /* 0x0000ea00ff0e7b82 */ /* 0x000e220000000a00 */
[--C-:B------:R-:W-:Y:S02]  /*0c70*/  SHF.R.S32.HI R16, RZ, 0x1f, R7.reuse ;  /* 0x0000001fff107819 */ /* 0x100fe40000011407 */
[----:B0-----:R-:W-:-:S04]  /*0c80*/  IADD3 R14, P0, P1, R14, UR4, R7 ;  /* 0x000000040e0e7c10 */ /* 0x001fc8000f91e007 */
[----:B------:R-:W-:-:S05]  /*0c90*/  IADD3.X R15, PT, PT, RZ, R15, R16, P0, P1 ;  /* 0x0000000fff0f7210 */ /* 0x000fca00007e2410 */
[----:B------:R-:W2:Y:S01]  /*0ca0*/  LDG.E.U8 R14, desc[UR8][R14.64] ;  /* 0x000000080e0e7981 */ /* 0x000ea2000c1e1100 */
[----:B------:R-:W-:Y:S01]  /*0cb0*/  LOP3.LUT R17, R6, 0xff, RZ, 0xc0, !PT ;  /* 0x000000ff06117812 */ /* 0x000fe200078ec0ff */
[----:B------:R-:W-:Y:S03]  /*0cc0*/  BSSY.RECONVERGENT B0, `(.L_x_3) ;  /* 0x0000015000007945 */ /* 0x000fe60003800200 */
[----:B--2---:R-:W-:-:S13]  /*0cd0*/  ISETP.NE.AND P0, PT, R14, R17, PT ;  /* 0x000000110e00720c */ /* 0x004fda0003f05270 */
[----:B------:R-:W-:Y:S05]  /*0ce0*/  @P0 BRA `(.L_x_5) ;  /* 0x0000000000480947 */ /* 0x000fea0003800000 */
[----:B------:R-:W0:Y:S01]  /*0cf0*/  LDCU.64 UR6, c[0x0][0x388] ;  /* 0x00007100ff0677ac */ /* 0x000e220008000a00 */
[----:B------:R-:W-:Y:S02]  /*0d00*/  IADD3 R17, P0, PT, R3, UR4, RZ ;  /* 0x0000000403117c10 */ /* 0x000fe4000ff1e0ff */
[----:B------:R-:W-:Y:S02]  /*0d10*/  SHF.R.S32.HI R18, RZ, 0x1f, R5 ;  /* 0x0000001fff127819 */ /* 0x000fe40000011405 */
[----:B------:R-:W-:Y:S01]  /*0d20*/  IADD3 R15, P1, PT, R5, UR4, RZ ;  /* 0x00000004050f7c10 */ /* 0x000fe2000ff3e0ff */
[----:B------:R-:W-:-:S04]  /*0d30*/  IMAD.X R22, RZ, RZ, R4, P0 ;  /* 0x000000ffff167224 */ /* 0x000fc800000e0604 */
[----:B------:R-:W-:Y:S01]  /*0d40*/  IMAD.X R18, RZ, RZ, R18, P1 ;  /* 0x000000ffff127224 */ /* 0x000fe200008e0612 */
[----:B0-----:R-:W-:Y:S02]  /*0d50*/  LEA R16, P0, R17, UR6, 0x2 ;  /* 0x0000000611107c11 */ /* 0x001fe4000f8010ff */
[----:B------:R-:W-:Y:S02]  /*0d60*/  LEA R14, P1, R15, UR6, 0x2 ;  /* 0x000000060f0e7c11 */ /* 0x000fe4000f8210ff */
[----:B------:R-:W-:Y:S02]  /*0d70*/  LEA.HI.X R17, R17, UR7, R22, 0x2, P0 ;  /* 0x0000000711117c11 */ /* 0x000fe400080f1416 */
[----:B------:R-:W-:-:S04]  /*0d80*/  LEA.HI.X R15, R15, UR7, R18, 0x2, P1 ;  /* 0x000000070f0f7c11 */ /* 0x000fc800088f1412 */
[----:B------:R-:W2:Y:S04]  /*0d90*/  LDG.E R17, desc[UR8][R16.64] ;  /* 0x0000000810117981 */ /* 0x000ea8000c1e1900 */
[----:B------:R-:W3:Y:S01]  /*0da0*/  LDG.E R14, desc[UR8][R14.64] ;  /* 0x000000080e0e7981 */ /* 0x000ee2000c1e1900 */
[----:B------:R-:W-:Y:S02]  /*0db0*/  VIADD R21, R21, 0x1 ;  /* 0x0000000115157836 */ /* 0x000fe40000000000 */
[----:B--2---:R-:W-:Y:S01]  /*0dc0*/  FADD R20, R20, R17 ;  /* 0x0000001114147221 */ /* 0x004fe20000000000 */
[C---:B------:R-:W-:Y:S01]  /*0dd0*/  FFMA R10, R17.reuse, R17, R10 ;  /* 0x00000011110a7223 */ /* 0x040fe2000000000a */
[-C--:B---3--:R-:W-:Y:S01]  /*0de0*/  FFMA R8, R17, R14.reuse, R8 ;  /* 0x0000000e11087223 */ /* 0x088fe20000000008 */
[----:B------:R-:W-:Y:S01]  /*0df0*/  FADD R11, R11, R14 ;  /* 0x0000000e0b0b7221 */ /* 0x000fe20000000000 */
[----:B------:R-:W-:-:S07]  /*0e00*/  FFMA R9, R14, R14, R9 ;  /* 0x0000000e0e097223 */ /* 0x000fce0000000009 */
.L_x_5:
[----:B------:R-:W-:Y:S05]  /*0e10*/  BSYNC.RECONVERGENT B0 ;  /* 0x0000000000007941 */ /* 0x000fea0003800200 */
.L_x_3:
[----:B------:R-:W0:Y:S01]  /*0e20*/  LDCU UR4, c[0x0][0x3b0] ;  /* 0x00007600ff0477ac */ /* 0x000e220008000800 */
[----:B------:R-:W-:Y:S01]  /*0e30*/  BSSY.RECONVERGENT B0, `(.L_x_6) ;  /* 0x0000026000007945 */ /* 0x000fe20003800200 */
[----:B------:R-:W-:Y:S01]  /*0e40*/  IMAD.MOV.U32 R15, RZ, RZ, 0x7fc00000 ;  /* 0x7fc00000ff0f7424 */ /* 0x000fe200078e00ff */
[----:B0-----:R-:W-:-:S13]  /*0e50*/  ISETP.GE.AND P0, PT, R21, UR4, PT ;  /* 0x0000000415007c0c */ /* 0x001fda000bf06270 */
[----:B------:R-:W-:Y:S05]  /*0e60*/  @!P0 BRA `(.L_x_7) ;  /* 0x0000000000888947 */ /* 0x000fea0003800000 */
[----:B------:R-:W-:Y:S01]  /*0e70*/  I2FP.F32.S32 R21, R21 ;  /* 0x0000001500157245 */ /* 0x000fe20000201400 */
[C---:B------:R-:W-:Y:S01]  /*0e80*/  FMUL R14, R20.reuse, R20 ;  /* 0x00000014140e7220 */ /* 0x040fe20000400000 */
[-C--:B------:R-:W-:Y:S01]  /*0e90*/  FMUL R16, R11, R11.reuse ;  /* 0x0000000b0b107220 */ /* 0x080fe20000400000 */
[----:B------:R-:W-:Y:S01]  /*0ea0*/  FMUL R20, R20, R11 ;  /* 0x0000000b14147220 */ /* 0x000fe20000400000 */
[----:B------:R-:W-:Y:S01]  /*0eb0*/  BSSY.RECONVERGENT B1, `(.L_x_8) ;  /* 0x0000010000017945 */ /* 0x000fe20003800200 */
[C---:B------:R-:W-:Y:S01]  /*0ec0*/  FFMA R14, R21.reuse, R10, -R14 ;  /* 0x0000000a150e7223 */ /* 0x040fe2000000080e */
[C---:B------:R-:W-:Y:S01]  /*0ed0*/  FFMA R9, R21.reuse, R9, -R16 ;  /* 0x0000000915097223 */ /* 0x040fe20000000810 */
[----:B------:R-:W-:-:S03]  /*0ee0*/  FFMA R8, R21, R8, -R20 ;  /* 0x0000000815087223 */ /* 0x000fc60000000814 */
[----:B------:R-:W-:-:S04]  /*0ef0*/  FMUL R10, R14, R9 ;  /* 0x000000090e0a7220 */ /* 0x000fc80000400000 */
[----:B------:R-:W-:Y:S01]  /*0f00*/  VIADD R9, R10, 0xf3000000 ;  /* 0xf30000000a097836 */ /* 0x000fe20000000000 */
[----:B------:R0:W1:Y:S04]  /*0f10*/  MUFU.RSQ R15, R10 ;  /* 0x0000000a000f7308 */ /* 0x0000680000001400 */
[----:B------:R-:W-:-:S13]  /*0f20*/  ISETP.GT.U32.AND P0, PT, R9, 0x727fffff, PT ;  /* 0x727fffff0900780c */ /* 0x000fda0003f04070 */
[----:B01----:R-:W-:Y:S05]  /*0f30*/  @!P0 BRA `(.L_x_9) ;  /* 0x00000000000c8947 */ /* 0x003fea0003800000 */
[----:B------:R-:W-:-:S07]  /*0f40*/  MOV R17, 0xf60 ;  /* 0x00000f6000117802 */ /* 0x000fce0000000f00 */
[----:B------:R-:W-:Y:S05]  /*0f50*/  CALL.REL.NOINC `($__internal_0_$__cuda_sm20_sqrt_rn_f32_slowpath) ;  /* 0x0000000800047944 */ /* 0x000fea0003c00000 */
[----:B------:R-:W-:Y:S05]  /*0f60*/  BRA `(.L_x_10) ;  /* 0x0000000000107947 */ /* 0x000fea0003800000 */
.L_x_9:
[----:B------:R-:W-:Y:S01]  /*0f70*/  FMUL.FTZ R9, R10, R15 ;  /* 0x0000000f0a097220 */ /* 0x000fe20000410000 */
[----:B------:R-:W-:-:S03]  /*0f80*/  FMUL.FTZ R11, R15, 0.5 ;  /* 0x3f0000000f0b7820 */ /* 0x000fc60000410000 */
[----:B------:R-:W-:-:S04]  /*0f90*/  FFMA R10, -R9, R9, R10 ;  /* 0x00000009090a7223 */ /* 0x000fc8000000010a */
[----:B------:R-:W-:-:S07]  /*0fa0*/  FFMA R9, R10, R11, R9 ;  /* 0x0000000b0a097223 */ /* 0x000fce0000000009 */
.L_x_10:
[----:B------:R-:W-:Y:S05]  /*0fb0*/  BSYNC.RECONVERGENT B1 ;  /* 0x0000000000017941 */ /* 0x000fea0003800200 */
.L_x_8:
[----:B------:R-:W0:Y:S01]  /*0fc0*/  MUFU.RCP R10, R9 ;  /* 0x00000009000a7308 */ /* 0x000e220000001000 */
[----:B------:R-:W-:Y:S07]  /*0fd0*/  BSSY.RECONVERGENT B1, `(.L_x_7) ;  /* 0x000000b000017945 */ /* 0x000fee0003800200 */
[----:B------:R-:W1:Y:S01]  /*0fe0*/  FCHK P0, R8, R9 ;  /* 0x0000000908007302 */ /* 0x000e620000000000 */
[----:B0-----:R-:W-:-:S04]  /*0ff0*/  FFMA R11, R10, -R9, 1 ;  /* 0x3f8000000a0b7423 */ /* 0x001fc80000000809 */
[----:B------:R-:W-:-:S04]  /*1000*/  FFMA R11, R10, R11, R10 ;  /* 0x0000000b0a0b7223 */ /* 0x000fc8000000000a */
[----:B------:R-:W-:-:S04]  /*1010*/  FFMA R10, R8, R11, RZ ;  /* 0x0000000b080a7223 */ /* 0x000fc800000000ff */
[----:B------:R-:W-:-:S04]  /*1020*/  FFMA R14, R10, -R9, R8 ;  /* 0x800000090a0e7223 */ /* 0x000fc80000000008 */
[----:B------:R-:W-:Y:S01]  /*1030*/  FFMA R15, R11, R14, R10 ;  /* 0x0000000e0b0f7223 */ /* 0x000fe2000000000a */
[----:B-1----:R-:W-:Y:S06]  /*1040*/  @!P0 BRA `(.L_x_11) ;  /* 0x00000000000c8947 */ /* 0x002fec0003800000 */
[----:B------:R-:W-:-:S07]  /*1050*/  MOV R10, 0x1070 ;  /* 0x00001070000a7802 */ /* 0x000fce0000000f00 */
[----:B------:R-:W-:Y:S05]  /*1060*/  CALL.REL.NOINC `($__internal_1_$__cuda_sm3x_div_rn_noftz_f32_slowpath) ;  /* 0x00000008001c7944 */ /* 0x000fea0003c00000 */
[----:B------:R-:W-:-:S07]  /*1070*/  IMAD.MOV.U32 R15, RZ, RZ, R8 ;  /* 0x000000ffff0f7224 */ /* 0x000fce00078e0008 */
.L_x_11:
[----:B------:R-:W-:Y:S05]  /*1080*/  BSYNC.RECONVERGENT B1 ;  /* 0x0000000000017941 */ /* 0x000fea0003800200 */
.L_x_7:
[----:B------:R-:W-:Y:S05]  /*1090*/  BSYNC.RECONVERGENT B0 ;  /* 0x0000000000007941 */ /* 0x000fea0003800200 */
.L_x_6:
[----:B------:R-:W0:Y:S01]  /*10a0*/  LDCU.64 UR6, c[0x0][0x3b8] ;  /* 0x00007700ff0677ac */ /* 0x000e220008000a00 */
[C---:B------:R-:W-:Y:S01]  /*10b0*/  LOP3.LUT R9, R6.reuse, 0xff, RZ, 0xc0, !PT ;  /* 0x000000ff06097812 */ /* 0x040fe200078ec0ff */
[----:B------:R-:W-:Y:S01]  /*10c0*/  VIADD R6, R6, 0x1 ;  /* 0x0000000106067836 */ /* 0x000fe20000000000 */
[----:B------:R-:W1:Y:S02]  /*10d0*/  LDCU.U8 UR4, c[0x0][0x3a0] ;  /* 0x00007400ff0477ac */ /* 0x000e640008000000 */
[----:B------:R-:W-:-:S04]  /*10e0*/  IADD3 R9, P0, PT, R0, R9, RZ ;  /* 0x0000000900097210 */ /* 0x000fc80007f1e0ff */
[----:B------:R-:W-:Y:S02]  /*10f0*/  IADD3.X R10, PT, PT, RZ, R2, RZ, P0, !PT ;  /* 0x00000002ff0a7210 */ /* 0x000fe400007fe4ff */
[----:B0-----:R-:W-:-:S04]  /*1100*/  LEA R8, P0, R9, UR6, 0x2 ;  /* 0x0000000609087c11 */ /* 0x001fc8000f8010ff */
[----:B------:R-:W-:Y:S01]  /*1110*/  LEA.HI.X R9, R9, UR7, R10, 0x2, P0 ;  /* 0x0000000709097c11 */ /* 0x000fe200080f140a */
[----:B-1----:R-:W-:Y:S01]  /*1120*/  UPRMT UR4, UR4, 0x8880, URZ ;  /* 0x0000888004047896 */ /* 0x002fe200080000ff */
[C---:B------:R-:W-:Y:S02]  /*1130*/  PRMT R10, R6.reuse, 0x8880, RZ ;  /* 0x00008880060a7816 */ /* 0x040fe400000000ff */
[----:B------:R-:W-:Y:S01]  /*1140*/  PRMT R6, R6, 0x8880, RZ ;  /* 0x0000888006067816 */ /* 0x000fe200000000ff */
[----:B------:R0:W-:Y:S02]  /*1150*/  STG.E desc[UR8][R8.64], R15 ;  /* 0x0000000f08007986 */ /* 0x0001e4000c101908 */
[----:B------:R-:W-:Y:S02]  /*1160*/  ISETP.GE.AND P0, PT, R10, UR4, PT ;  /* 0x000000040a007c0c */ /* 0x000fe4000bf06270 */
[----:B------:R-:W-:-:S11]  /*1170*/  PRMT R6, R6, 0x7710, RZ ;  /* 0x0000771006067816 */ /* 0x000fd600000000ff */
[----:B0-----:R-:W-:Y:S05]  /*1180*/  @!P0 BRA `(.L_x_12) ;  /* 0xfffffff000148947 */ /* 0x001fea000383ffff */
[----:B------:R-:W-:Y:S05]  /*1190*/  EXIT ;  /* 0x000000000000794d */ /* 0x000fea0003800000 */
.L_x_0:
[----:B------:R-:W0:Y:S01]  /*11a0*/  LDC.U8 R3, c[0x0][0x3a0] ;  /* 0x0000e800ff037b82 */ /* 0x000e220000000000 */
[----:B------:R-:W-:Y:S02]  /*11b0*/  PRMT R6, RZ, 0x7610, R6 ;  /* 0x00007610ff067816 */ /* 0x000fe40000000006 */
[----:B0-----:R-:W-:-:S04]  /*11c0*/  PRMT R3, R3, 0x8880, RZ ;  /* 0x0000888003037816 */ /* 0x001fc800000000ff */
[----:B------:R-:W-:-:S04]  /*11d0*/  PRMT R5, R3, 0x7710, RZ ;  /* 0x0000771003057816 */ /* 0x000fc800000000ff */
[C---:B------:R-:W-:Y:S02]  /*11e0*/  ISETP.GE.U32.AND P0, PT, R5.reuse, 0x4, PT ;  /* 0x000000040500780c */ /* 0x040fe40003f06070 */
[----:B------:R-:W-:-:S11]  /*11f0*/  LOP3.LUT R12, R5, 0x3, RZ, 0xc0, !PT ;  /* 0x00000003050c7812 */ /* 0x000fd600078ec0ff */
[----:B------:R-:W-:Y:S05]  /*1200*/  @!P0 BRA `(.L_x_13) ;  /* 0x0000000000808947 */ /* 0x000fea0003800000 */
[----:B------:R-:W0:Y:S01]  /*1210*/  LDCU UR4, c[0x0][0x3b0] ;  /* 0x00007600ff0477ac */ /* 0x000e220008000800 */
[----:B------:R-:W-:Y:S01]  /*1220*/  IMAD.MOV.U32 R4, RZ, RZ, 0x7f800000 ;  /* 0x7f800000ff047424 */ /* 0x000fe200078e00ff */
[----:B------:R-:W1:Y:S01]  /*1230*/  FCHK P0, RZ, RZ ;  /* 0x000000ffff007302 */ /* 0x000e620000000000 */
[----:B------:R-:W-:Y:S02]  /*1240*/  LOP3.LUT R6, R5, 0x7c, RZ, 0xc0, !PT ;  /* 0x0000007c05067812 */ /* 0x000fe400078ec0ff */
[----:B------:R-:W-:-:S04]  /*1250*/  FFMA R3, -RZ, R4, 1 ;  /* 0x3f800000ff037423 */ /* 0x000fc80000000104 */
[----:B------:R-:W-:-:S04]  /*1260*/  FFMA R3, R3, R4, +INF ;  /* 0x7f80000003037423 */ /* 0x000fc80000000004 */
[----:B------:R-:W-:-:S04]  /*1270*/  FFMA R4, RZ, R3, RZ ;  /* 0x00000003ff047223 */ /* 0x000fc800000000ff */
[----:B------:R-:W-:Y:S01]  /*1280*/  FFMA R7, -RZ, R4, RZ ;  /* 0x00000004ff077223 */ /* 0x000fe200000001ff */
[----:B0-----:R-:W-:-:S03]  /*1290*/  ISETP.LT.AND P2, PT, RZ, UR4, PT ;  /* 0x00000004ff007c0c */ /* 0x001fc6000bf41270 */
[----:B------:R-:W-:Y:S01]  /*12a0*/  FFMA R3, R3, R7, R4 ;  /* 0x0000000703037223 */ /* 0x000fe20000000004 */
[----:B-1----:R-:W-:Y:S09]  /*12b0*/  @!P0 BRA `(.L_x_14) ;  /* 0x0000000000108947 */ /* 0x002ff20003800000 */
[----:B------:R-:W-:Y:S02]  /*12c0*/  CS2R R8, SRZ ;  /* 0x0000000000087805 */ /* 0x000fe4000001ff00 */
[----:B------:R-:W-:-:S07]  /*12d0*/  MOV R10, 0x12f0 ;  /* 0x000012f0000a7802 */ /* 0x000fce0000000f00 */
[----:B------:R-:W-:Y:S05]  /*12e0*/  CALL.REL.NOINC `($__internal_1_$__cuda_sm3x_div_rn_noftz_f32_slowpath) ;  /* 0x00000004007c7944 */ /* 0x000fea0003c00000 */
[----:B------:R-:W-:-:S07]  /*12f0*/  IMAD.MOV.U32 R3, RZ, RZ, R8 ;  /* 0x000000ffff037224 */ /* 0x000fce00078e0008 */
.L_x_14:
[----:B------:R-:W-:Y:S01]  /*1300*/  FSEL R11, R3, +QNAN , !P2 ;  /* 0x7fc00000030b7808 */ /* 0x000fe20005000000 */
[----:B------:R-:W0:Y:S01]  /*1310*/  LDCU.64 UR4, c[0x0][0x3b8] ;  /* 0x00007700ff0477ac */ /* 0x000e220008000a00 */
[----:B------:R-:W-:Y:S02]  /*1320*/  PRMT R13, R6, 0x9910, RZ ;  /* 0x00009910060d7816 */ /* 0x000fe400000000ff */
[----:B------:R-:W-:-:S07]  /*1330*/  PRMT R3, RZ, 0x7610, R3 ;  /* 0x00007610ff037816 */ /* 0x000fce0000000003 */
.L_x_15:
[C---:B------:R-:W-:Y:S01]  /*1340*/  LOP3.LUT R7, R3.reuse, 0xff, RZ, 0xc0, !PT ;  /* 0x000000ff03077812 */ /* 0x040fe200078ec0ff */
[----:B------:R-:W-:-:S03]  /*1350*/  VIADD R3, R3, 0x4 ;  /* 0x0000000403037836 */ /* 0x000fc60000000000 */
[----:B------:R-:W-:-:S05]  /*1360*/  IADD3 R4, P0, PT, R0, R7, RZ ;  /* 0x0000000700047210 */ /* 0x000fca0007f1e0ff */
[----:B------:R-:W-:Y:S01]  /*1370*/  IMAD.X R7, RZ, RZ, R2, P0 ;  /* 0x000000ffff077224 */ /* 0x000fe200000e0602 */
[----:B01----:R-:W-:-:S04]  /*1380*/  LEA R8, P0, R4, UR4, 0x2 ;  /* 0x0000000404087c11 */ /* 0x003fc8000f8010ff */
[----:B------:R-:W-:Y:S02]  /*1390*/  LEA.HI.X R9, R4, UR5, R7, 0x2, P0 ;  /* 0x0000000504097c11 */ /* 0x000fe400080f1407 */
[----:B------:R-:W-:-:S03]  /*13a0*/  LOP3.LUT R4, R3, 0xff, RZ, 0xc0, !PT ;  /* 0x000000ff03047812 */ /* 0x000fc600078ec0ff */
[----:B------:R1:W-:Y:S01]  /*13b0*/  STG.E desc[UR8][R8.64], R11 ;  /* 0x0000000b08007986 */ /* 0x0003e2000c101908 */
[----:B------:R-:W-:-:S03]  /*13c0*/  ISETP.NE.AND P0, PT, R4, R13, PT ;  /* 0x0000000d0400720c */ /* 0x000fc60003f05270 */
[----:B------:R1:W-:Y:S04]  /*13d0*/  STG.E desc[UR8][R8.64+0x4], R11 ;  /* 0x0000040b08007986 */ /* 0x0003e8000c101908 */
[----:B------:R1:W-:Y:S04]  /*13e0*/  STG.E desc[UR8][R8.64+0x8], R11 ;  /* 0x0000080b08007986 */ /* 0x0003e8000c101908 */
[----:B------:R1:W-:Y:S02]  /*13f0*/  STG.E desc[UR8][R8.64+0xc], R11 ;  /* 0x00000c0b08007986 */ /* 0x0003e4000c101908 */
[----:B------:R-:W-:Y:S05]  /*1400*/  @P0 BRA `(.L_x_15) ;  /* 0xfffffffc00cc0947 */ /* 0x000fea000383ffff */
.L_x_13:
[----:B------:R-:W-:-:S13]  /*1410*/  ISETP.NE.AND P0, PT, R12, RZ, PT ;  /* 0x000000ff0c00720c */ /* 0x000fda0003f05270 */
[----:B------:R-:W-:Y:S05]  /*1420*/  @!P0 EXIT ;  /* 0x000000000000894d */ /* 0x000fea0003800000 */
[----:B------:R-:W-:-:S13]  /*1430*/  ISETP.NE.AND P0, PT, R12, 0x1, PT ;  /* 0x000000010c00780c */ /* 0x000fda0003f05270 */
[----:B------:R-:W-:Y:S05]  /*1440*/  @!P0 BRA `(.L_x_16) ;  /* 0x0000000000608947 */ /* 0x000fea0003800000 */
[----:B------:R-:W0:Y:S01]  /*1450*/  LDCU UR4, c[0x0][0x3b0] ;  /* 0x00007600ff0477ac */ /* 0x000e220008000800 */
[----:B------:R-:W-:Y:S01]  /*1460*/  MOV R3, 0x7f800000 ;  /* 0x7f80000000037802 */ /* 0x000fe20000000f00 */
[----:B------:R-:W2:Y:S04]  /*1470*/  FCHK P0, RZ, RZ ;  /* 0x000000ffff007302 */ /* 0x000ea80000000000 */
[----:B------:R-:W-:-:S04]  /*1480*/  FFMA R4, -RZ, R3, 1 ;  /* 0x3f800000ff047423 */ /* 0x000fc80000000103 */
[----:B------:R-:W-:-:S04]  /*1490*/  FFMA R3, R4, R3, +INF ;  /* 0x7f80000004037423 */ /* 0x000fc80000000003 */
[----:B------:R-:W-:-:S04]  /*14a0*/  FFMA R4, RZ, R3, RZ ;  /* 0x00000003ff047223 */ /* 0x000fc800000000ff */
[----:B------:R-:W-:Y:S01]  /*14b0*/  FFMA R7, -RZ, R4, RZ ;  /* 0x00000004ff077223 */ /* 0x000fe200000001ff */
[----:B0-----:R-:W-:-:S03]  /*14c0*/  ISETP.LT.AND P2, PT, RZ, UR4, PT ;  /* 0x00000004ff007c0c */ /* 0x001fc6000bf41270 */
[----:B------:R-:W-:Y:S01]  /*14d0*/  FFMA R3, R3, R7, R4 ;  /* 0x0000000703037223 */ /* 0x000fe20000000004 */
[----:B--2---:R-:W-:Y:S09]  /*14e0*/  @!P0 BRA `(.L_x_17) ;  /* 0x0000000000108947 */ /* 0x004ff20003800000 */
[----:B-1----:R-:W-:Y:S02]  /*14f0*/  CS2R R8, SRZ ;  /* 0x0000000000087805 */ /* 0x002fe4000001ff00 */
[----:B------:R-:W-:-:S07]  /*1500*/  MOV R10, 0x1520 ;  /* 0x00001520000a7802 */ /* 0x000fce0000000f00 */
[----:B------:R-:W-:Y:S05]  /*1510*/  CALL.REL.NOINC `($__internal_1_$__cuda_sm3x_div_rn_noftz_f32_slowpath) ;  /* 0x0000000000f07944 */ /* 0x000fea0003c00000 */
[----:B------:R-:W-:-:S07]  /*1520*/  IMAD.MOV.U32 R3, RZ, RZ, R8 ;  /* 0x000000ffff037224 */ /* 0x000fce00078e0008 */
.L_x_17:
[----:B------:R-:W1:Y:S01]  /*1530*/  LDCU.64 UR4, c[0x0][0x3b8] ;  /* 0x00007700ff0477ac */ /* 0x000e620008000a00 */
[C---:B------:R-:W-:Y:S01]  /*1540*/  LOP3.LUT R7, R6.reuse, 0xffff, RZ, 0xc0, !PT ;  /* 0x0000ffff06077812 */ /* 0x040fe200078ec0ff */
[----:B------:R-:W-:Y:S01]  /*1550*/  VIADD R6, R6, 0x2 ;  /* 0x0000000206067836 */ /* 0x000fe20000000000 */
[----:B------:R-:W-:Y:S02]  /*1560*/  FSEL R3, R3, +QNAN , !P2 ;  /* 0x7fc0000003037808 */ /* 0x000fe40005000000 */
[----:B------:R-:W-:-:S05]  /*1570*/  IADD3 R7, P0, PT, R0, R7, RZ ;  /* 0x0000000700077210 */ /* 0x000fca0007f1e0ff */
[----:B------:R-:W-:Y:S01]  /*1580*/  IMAD.X R4, RZ, RZ, R2, P0 ;  /* 0x000000ffff047224 */ /* 0x000fe200000e0602 */
[----:B-1----:R-:W-:-:S04]  /*1590*/  LEA R8, P0, R7, UR4, 0x2 ;  /* 0x0000000407087c11 */ /* 0x002fc8000f8010ff */
[----:B------:R-:W-:-:S05]  /*15a0*/  LEA.HI.X R9, R7, UR5, R4, 0x2, P0 ;  /* 0x0000000507097c11 */ /* 0x000fca00080f1404 */
[----:B------:R0:W-:Y:S04]  /*15b0*/  STG.E desc[UR8][R8.64], R3 ;  /* 0x0000000308007986 */ /* 0x0001e8000c101908 */
[----:B------:R0:W-:Y:S02]  /*15c0*/  STG.E desc[UR8][R8.64+0x4], R3 ;  /* 0x0000040308007986 */ /* 0x0001e4000c101908 */
.L_x_16:
[----:B------:R-:W-:-:S04]  /*15d0*/  LOP3.LUT R5, R5, 0x1, RZ, 0xc0, !PT ;  /* 0x0000000105057812 */ /* 0x000fc800078ec0ff */
[----:B------:R-:W-:-:S13]  /*15e0*/  ISETP.NE.U32.AND P0, PT, R5, 0x1, PT ;  /* 0x000000010500780c */ /* 0x000fda0003f05070 */
[----:B------:R-:W-:Y:S05]  /*15f0*/  @P0 EXIT ;  /* 0x000000000000094d */ /* 0x000fea0003800000 */
[----:B------:R-:W2:Y:S01]  /*1600*/  LDCU UR4, c[0x0][0x3b0] ;  /* 0x00007600ff0477ac */ /* 0x000ea20008000800 */
[----:B0-----:R-:W-:Y:S01]  /*1610*/  IMAD.MOV.U32 R3, RZ, RZ, 0x7f800000 ;  /* 0x7f800000ff037424 */ /* 0x001fe200078e00ff */
[----:B------:R-:W0:Y:S03]  /*1620*/  FCHK P0, RZ, RZ ;  /* 0x000000ffff007302 */ /* 0x000e260000000000 */
[----:B------:R-:W-:-:S04]  /*1630*/  FFMA R4, -RZ, R3, 1 ;  /* 0x3f800000ff047423 */ /* 0x000fc80000000103 */
[----:B------:R-:W-:-:S04]  /*1640*/  FFMA R3, R4, R3, +INF ;  /* 0x7f80000004037423 */ /* 0x000fc80000000003 */
[----:B------:R-:W-:-:S04]  /*1650*/  FFMA R4, RZ, R3, RZ ;  /* 0x00000003ff047223 */ /* 0x000fc800000000ff */
[----:B------:R-:W-:Y:S01]  /*1660*/  FFMA R5, -RZ, R4, RZ ;  /* 0x00000004ff057223 */ /* 0x000fe200000001ff */
[----:B--2---:R-:W-:-:S03]  /*1670*/  ISETP.LT.AND P2, PT, RZ, UR4, PT ;  /* 0x00000004ff007c0c */ /* 0x004fc6000bf41270 */
[----:B------:R-:W-:Y:S01]  /*1680*/  FFMA R4, R3, R5, R4 ;  /* 0x0000000503047223 */ /* 0x000fe20000000004 */
[----:B0-----:R-:W-:Y:S09]  /*1690*/  @!P0 BRA `(.L_x_18) ;  /* 0x0000000000108947 */ /* 0x001ff20003800000 */
[----:B-1----:R-:W-:Y:S02]  /*16a0*/  CS2R R8, SRZ ;  /* 0x0000000000087805 */ /* 0x002fe4000001ff00 */
[----:B------:R-:W-:-:S07]  /*16b0*/  MOV R10, 0x16d0 ;  /* 0x000016d0000a7802 */ /* 0x000fce0000000f00 */
[----:B------:R-:W-:Y:S05]  /*16c0*/  CALL.REL.NOINC `($__internal_1_$__cuda_sm3x_div_rn_noftz_f32_slowpath) ;  /* 0x0000000000847944 */ /* 0x000fea0003c00000 */
[----:B------:R-:W-:-:S07]  /*16d0*/  IMAD.MOV.U32 R4, RZ, RZ, R8 ;  /* 0x000000ffff047224 */ /* 0x000fce00078e0008 */
.L_x_18:
[----:B------:R-:W0:Y:S01]  /*16e0*/  LDCU.64 UR4, c[0x0][0x3b8] ;  /* 0x00007700ff0477ac */ /* 0x000e220008000a00 */
[----:B------:R-:W-:Y:S02]  /*16f0*/  LOP3.LUT R3, R6, 0xffff, RZ, 0xc0, !PT ;  /* 0x0000ffff06037812 */ /* 0x000fe400078ec0ff */
[----:B------:R-:W-:Y:S02]  /*1700*/  FSEL R5, R4, +QNAN , !P2 ;  /* 0x7fc0000004057808 */ /* 0x000fe40005000000 */
[----:B------:R-:W-:-:S04]  /*1710*/  IADD3 R3, P0, PT, R0, R3, RZ ;  /* 0x0000000300037210 */ /* 0x000fc80007f1e0ff */
[----:B------:R-:W-:Y:S02]  /*1720*/  IADD3.X R0, PT, PT, RZ, R2, RZ, P0, !PT ;  /* 0x00000002ff007210 */ /* 0x000fe400007fe4ff */
[----:B0-----:R-:W-:-:S04]  /*1730*/  LEA R2, P0, R3, UR4, 0x2 ;  /* 0x0000000403027c11 */ /* 0x001fc8000f8010ff */
[----:B------:R-:W-:-:S05]  /*1740*/  LEA.HI.X R3, R3, UR5, R0, 0x2, P0 ;  /* 0x0000000503037c11 */ /* 0x000fca00080f1400 */
[----:B------:R-:W-:Y:S01]  /*1750*/  STG.E desc[UR8][R2.64], R5 ;  /* 0x0000000502007986 */ /* 0x000fe2000c101908 */
[----:B------:R-:W-:Y:S05]  /*1760*/  EXIT ;  /* 0x000000000000794d */ /* 0x000fea0003800000 */
        .weak           $__internal_0_$__cuda_sm20_sqrt_rn_f32_slowpath
        .type           $__internal_0_$__cuda_sm20_sqrt_rn_f32_slowpath,@function
        .size           $__internal_0_$__cuda_sm20_sqrt_rn_f32_slowpath,($__internal_1_$__cuda_sm3x_div_rn_noftz_f32_slowpath - $__internal_0_$__cuda_sm20_sqrt_rn_f32_slowpath)
$__internal_0_$__cuda_sm20_sqrt_rn_f32_slowpath:
[----:B------:R-:W-:-:S13]  /*1770*/  LOP3.LUT P0, RZ, R10, 0x7fffffff, RZ, 0xc0, !PT ;  /* 0x7fffffff0aff7812 */ /* 0x000fda000780c0ff */
[----:B------:R-:W-:Y:S05]  /*1780*/  @!P0 BRA `(.L_x_19) ;  /* 0x0000000000448947 */ /* 0x000fea0003800000 */
[----:B------:R-:W-:Y:S01]  /*1790*/  FSETP.GEU.FTZ.AND P0, PT, R10, RZ, PT ;  /* 0x000000ff0a00720b */ /* 0x000fe20003f1e000 */
[----:B------:R-:W-:-:S12]  /*17a0*/  IMAD.MOV.U32 R9, RZ, RZ, R10 ;  /* 0x000000ffff097224 */ /* 0x000fd800078e000a */
[----:B------:R-:W-:Y:S01]  /*17b0*/  @!P0 IMAD.MOV.U32 R10, RZ, RZ, 0x7fffffff ;  /* 0x7fffffffff0a8424 */ /* 0x000fe200078e00ff */
[----:B------:R-:W-:Y:S06]  /*17c0*/  @!P0 BRA `(.L_x_19) ;  /* 0x0000000000348947 */ /* 0x000fec0003800000 */
[----:B------:R-:W-:-:S13]  /*17d0*/  FSETP.GTU.FTZ.AND P0, PT, |R9|, +INF , PT ;  /* 0x7f8000000900780b */ /* 0x000fda0003f1c200 */
[----:B------:R-:W-:Y:S01]  /*17e0*/  @P0 FADD.FTZ R10, R9, 1 ;  /* 0x3f800000090a0421 */ /* 0x000fe20000010000 */
[----:B------:R-:W-:Y:S06]  /*17f0*/  @P0 BRA `(.L_x_19) ;  /* 0x0000000000280947 */ /* 0x000fec0003800000 */
[----:B------:R-:W-:-:S13]  /*1800*/  FSETP.NEU.FTZ.AND P0, PT, |R9|, +INF , PT ;  /* 0x7f8000000900780b */ /* 0x000fda0003f1d200 */
[----:B------:R-:W-:-:S04]  /*1810*/  @P0 FFMA R11, R9, 1.84467440737095516160e+19, RZ ;  /* 0x5f800000090b0823 */ /* 0x000fc800000000ff */
[----:B------:R-:W0:Y:S02]  /*1820*/  @P0 MUFU.RSQ R10, R11 ;  /* 0x0000000b000a0308 */ /* 0x000e240000001400 */
[----:B0-----:R-:W-:Y:S01]  /*1830*/  @P0 FMUL.FTZ R14, R11, R10 ;  /* 0x0000000a0b0e0220 */ /* 0x001fe20000410000 */
[----:B------:R-:W-:Y:S01]  /*1840*/  @P0 FMUL.FTZ R16, R10, 0.5 ;  /* 0x3f0000000a100820 */ /* 0x000fe20000410000 */
[----:B------:R-:W-:Y:S02]  /*1850*/  @!P0 IMAD.MOV.U32 R10, RZ, RZ, R9 ;  /* 0x000000ffff0a8224 */ /* 0x000fe400078e0009 */
[----:B------:R-:W-:-:S04]  /*1860*/  @P0 FADD.FTZ R15, -R14, -RZ ;  /* 0x800000ff0e0f0221 */ /* 0x000fc80000010100 */
[----:B------:R-:W-:-:S04]  /*1870*/  @P0 FFMA R15, R14, R15, R11 ;  /* 0x0000000f0e0f0223 */ /* 0x000fc8000000000b */
[----:B------:R-:W-:-:S04]  /*1880*/  @P0 FFMA R15, R15, R16, R14 ;  /* 0x000000100f0f0223 */ /* 0x000fc8000000000e */
[----:B------:R-:W-:-:S07]  /*1890*/  @P0 FMUL.FTZ R10, R15, 2.3283064365386962891e-10 ;  /* 0x2f8000000f0a0820 */ /* 0x000fce0000410000 */
.L_x_19:
[----:B------:R-:W-:Y:S02]  /*18a0*/  HFMA2 R11, -RZ, RZ, 0, 0 ;  /* 0x00000000ff0b7431 */ /* 0x000fe400000001ff */
[----:B------:R-:W-:Y:S02]  /*18b0*/  IMAD.MOV.U32 R9, RZ, RZ, R10 ;  /* 0x000000ffff097224 */ /* 0x000fe400078e000a */
[----:B------:R-:W-:-:S04]  /*18c0*/  IMAD.MOV.U32 R10, RZ, RZ, R17 ;  /* 0x000000ffff0a7224 */ /* 0x000fc800078e0011 */
[----:B------:R-:W-:Y:S05]  /*18d0*/  RET.REL.NODEC R10 `(_Z15Pearson_computeiPKfiPK4int2cPKciPf) ;  /* 0xffffffe40ac87950 */ /* 0x000fea0003c3ffff */
        .weak           $__internal_1_$__cuda_sm3x_div_rn_noftz_f32_slowpath
        .type           $__internal_1_$__cuda_sm3x_div_rn_noftz_f32_slowpath,@function
        .size           $__internal_1_$__cuda_sm3x_div_rn_noftz_f32_slowpath,(.L_x_33 - $__internal_1_$__cuda_sm3x_div_rn_noftz_f32_slowpath)
$__internal_1_$__cuda_sm3x_div_rn_noftz_f32_slowpath:
[----:B------:R-:W-:Y:S01]  /*18e0*/  SHF.R.U32.HI R11, RZ, 0x17, R9 ;  /* 0x00000017ff0b7819 */ /* 0x000fe20000011609 */
[----:B------:R-:W-:Y:S01]  /*18f0*/  BSSY.RECONVERGENT B2, `(.L_x_20) ;  /* 0x0000062000027945 */ /* 0x000fe20003800200 */
[----:B------:R-:W-:Y:S02]  /*1900*/  SHF.R.U32.HI R14, RZ, 0x17, R8 ;  /* 0x00000017ff0e7819 */ /* 0x000fe40000011608 */
[----:B------:R-:W-:Y:S02]  /*1910*/  LOP3.LUT R11, R11, 0xff, RZ, 0xc0, !PT ;  /* 0x000000ff0b0b7812 */ /* 0x000fe400078ec0ff */
[----:B------:R-:W-:-:S03]  /*1920*/  LOP3.LUT R15, R14, 0xff, RZ, 0xc0, !PT ;  /* 0x000000ff0e0f7812 */ /* 0x000fc600078ec0ff */
[----:B------:R-:W-:Y:S02]  /*1930*/  VIADD R17, R11, 0xffffffff ;  /* 0xffffffff0b117836 */ /* 0x000fe40000000000 */
[----:B------:R-:W-:-:S03]  /*1940*/  VIADD R16, R15, 0xffffffff ;  /* 0xffffffff0f107836 */ /* 0x000fc60000000000 */
[----:B------:R-:W-:-:S04]  /*1950*/  ISETP.GT.U32.AND P0, PT, R17, 0xfd, PT ;  /* 0x000000fd1100780c */ /* 0x000fc80003f04070 */
[----:B------:R-:W-:-:S13]  /*1960*/  ISETP.GT.U32.OR P0, PT, R16, 0xfd, P0 ;  /* 0x000000fd1000780c */ /* 0x000fda0000704470 */
[----:B------:R-:W-:Y:S01]  /*1970*/  @!P0 IMAD.MOV.U32 R14, RZ, RZ, RZ ;  /* 0x000000ffff0e8224 */ /* 0x000fe200078e00ff */
[----:B------:R-:W-:Y:S06]  /*1980*/  @!P0 BRA `(.L_x_21) ;  /* 0x00000000005c8947 */ /* 0x000fec0003800000 */
[----:B------:R-:W-:Y:S02]  /*1990*/  FSETP.GTU.FTZ.AND P0, PT, |R8|, +INF , PT ;  /* 0x7f8000000800780b */ /* 0x000fe40003f1c200 */
[----:B------:R-:W-:-:S04]  /*19a0*/  FSETP.GTU.FTZ.AND P1, PT, |R9|, +INF , PT ;  /* 0x7f8000000900780b */ /* 0x000fc80003f3c200 */
[----:B------:R-:W-:-:S13]  /*19b0*/  PLOP3.LUT P0, PT, P0, P1, PT, 0xf8, 0x8f ;  /* 0x00000000008f781c */ /* 0x000fda0000703f70 */
[----:B------:R-:W-:Y:S05]  /*19c0*/  @P0 BRA `(.L_x_22) ;  /* 0x00000004004c0947 */ /* 0x000fea0003800000 */
[----:B------:R-:W-:-:S13]  /*19d0*/  LOP3.LUT P0, RZ, R9, 0x7fffffff, R8, 0xc8, !PT ;  /* 0x7fffffff09ff7812 */ /* 0x000fda000780c808 */
[----:B------:R-:W-:Y:S05]  /*19e0*/  @!P0 BRA `(.L_x_23) ;  /* 0x00000004003c8947 */ /* 0x000fea0003800000 */
[C---:B------:R-:W-:Y:S02]  /*19f0*/  FSETP.NEU.FTZ.AND P3, PT, |R8|.reuse, +INF , PT ;  /* 0x7f8000000800780b */ /* 0x040fe40003f7d200 */
[----:B------:R-:W-:Y:S02]  /*1a00*/  FSETP.NEU.FTZ.AND P1, PT, |R9|, +INF , PT ;  /* 0x7f8000000900780b */ /* 0x000fe40003f3d200 */
[----:B------:R-:W-:-:S11]  /*1a10*/  FSETP.NEU.FTZ.AND P0, PT, |R8|, +INF , PT ;  /* 0x7f8000000800780b */ /* 0x000fd60003f1d200 */
[----:B------:R-:W-:Y:S05]  /*1a20*/  @!P1 BRA !P3, `(.L_x_23) ;  /* 0x00000004002c9947 */ /* 0x000fea0005800000 */
[----:B------:R-:W-:-:S04]  /*1a30*/  LOP3.LUT P3, RZ, R8, 0x7fffffff, RZ, 0xc0, !PT ;  /* 0x7fffffff08ff7812 */ /* 0x000fc8000786c0ff */
[----:B------:R-:W-:-:S13]  /*1a40*/  PLOP3.LUT P1, PT, P1, P3, PT, 0x2f, 0xf2 ;  /* 0x0000000000f2781c */ /* 0x000fda0000f26577 */
[----:B------:R-:W-:Y:S05]  /*1a50*/  @P1 BRA `(.L_x_24) ;  /* 0x0000000400181947 */ /* 0x000fea0003800000 */
[----:B------:R-:W-:-:S04]  /*1a60*/  LOP3.LUT P1, RZ, R9, 0x7fffffff, RZ, 0xc0, !PT ;  /* 0x7fffffff09ff7812 */ /* 0x000fc8000782c0ff */
[----:B------:R-:W-:-:S13]  /*1a70*/  PLOP3.LUT P0, PT, P0, P1, PT, 0x2f, 0xf2 ;  /* 0x0000000000f2781c */ /* 0x000fda0000702577 */
[----:B------:R-:W-:Y:S05]  /*1a80*/  @P0 BRA `(.L_x_25) ;  /* 0x0000000400000947 */ /* 0x000fea0003800000 */
[----:B------:R-:W-:Y:S02]  /*1a90*/  ISETP.GE.AND P0, PT, R16, RZ, PT ;  /* 0x000000ff1000720c */ /* 0x000fe40003f06270 */
[----:B------:R-:W-:-:S11]  /*1aa0*/  ISETP.GE.AND P1, PT, R17, RZ, PT ;  /* 0x000000ff1100720c */ /* 0x000fd60003f26270 */
[----:B------:R-:W-:Y:S02]  /*1ab0*/  @P0 IMAD.MOV.U32 R14, RZ, RZ, RZ ;  /* 0x000000ffff0e0224 */ /* 0x000fe400078e00ff */
[----:B------:R-:W-:Y:S01]  /*1ac0*/  @!P0 FFMA R8, R8, 1.84467440737095516160e+19, RZ ;  /* 0x5f80000008088823 */ /* 0x000fe200000000ff */
[----:B------:R-:W-:Y:S02]  /*1ad0*/  @!P0 IMAD.MOV.U32 R14, RZ, RZ, -0x40 ;  /* 0xffffffc0ff0e8424 */ /* 0x000fe400078e00ff */
[----:B------:R-:W-:-:S03]  /*1ae0*/  @!P1 FFMA R9, R9, 1.84467440737095516160e+19, RZ ;  /* 0x5f80000009099823 */ /* 0x000fc600000000ff */
[----:B------:R-:W-:-:S07]  /*1af0*/  @!P1 IADD3 R14, PT, PT, R14, 0x40, RZ ;  /* 0x000000400e0e9810 */ /* 0x000fce0007ffe0ff */
.L_x_21:
[----:B------:R-:W-:Y:S01]  /*1b00*/  LEA R16, R11, 0xc0800000, 0x17 ;  /* 0xc08000000b107811 */ /* 0x000fe200078eb8ff */
[----:B------:R-:W-:Y:S01]  /*1b10*/  VIADD R15, R15, 0xffffff81 ;  /* 0xffffff810f0f7836 */ /* 0x000fe20000000000 */
[----:B------:R-:W-:Y:S03]  /*1b20*/  BSSY.RECONVERGENT B3, `(.L_x_26) ;  /* 0x0000035000037945 */ /* 0x000fe60003800200 */
[----:B------:R-:W-:Y:S02]  /*1b30*/  IMAD.IADD R17, R9, 0x1, -R16 ;  /* 0x0000000109117824 */ /* 0x000fe400078e0a10 */
[C---:B------:R-:W-:Y:S01]  /*1b40*/  IMAD R8, R15.reuse, -0x800000, R8 ;  /* 0xff8000000f087824 */ /* 0x040fe200078e0208 */
[----:B------:R-:W-:Y:S01]  /*1b50*/  IADD3 R15, PT, PT, R15, 0x7f, -R11 ;  /* 0x0000007f0f0f7810 */ /* 0x000fe20007ffe80b */
[----:B------:R-:W0:Y:S01]  /*1b60*/  MUFU.RCP R9, R17 ;  /* 0x0000001100097308 */ /* 0x000e220000001000 */
[----:B------:R-:W-:-:S03]  /*1b70*/  FADD.FTZ R19, -R17, -RZ ;  /* 0x800000ff11137221 */ /* 0x000fc60000010100 */
[----:B------:R-:W-:Y:S02]  /*1b80*/  IMAD.IADD R15, R15, 0x1, R14 ;  /* 0x000000010f0f7824 */ /* 0x000fe400078e020e */
[----:B0-----:R-:W-:-:S04]  /*1b90*/  FFMA R16, R9, R19, 1 ;  /* 0x3f80000009107423 */ /* 0x001fc80000000013 */
[----:B------:R-:W-:-:S04]  /*1ba0*/  FFMA R9, R9, R16, R9 ;  /* 0x0000001009097223 */ /* 0x000fc80000000009 */
[----:B------:R-:W-:-:S04]  /*1bb0*/  FFMA R16, R8, R9, RZ ;  /* 0x0000000908107223 */ /* 0x000fc800000000ff */
[----:B------:R-:W-:-:S04]  /*1bc0*/  FFMA R18, R19, R16, R8 ;  /* 0x0000001013127223 */ /* 0x000fc80000000008 */
[----:B------:R-:W-:-:S04]  /*1bd0*/  FFMA R16, R9, R18, R16 ;  /* 0x0000001209107223 */ /* 0x000fc80000000010 */
[----:B------:R-:W-:-:S04]  /*1be0*/  FFMA R19, R19, R16, R8 ;  /* 0x0000001013137223 */ /* 0x000fc80000000008 */
[----:B------:R-:W-:-:S05]  /*1bf0*/  FFMA R8, R9, R19, R16 ;  /* 0x0000001309087223 */ /* 0x000fca0000000010 */
[----:B------:R-:W-:-:S04]  /*1c00*/  SHF.R.U32.HI R11, RZ, 0x17, R8 ;  /* 0x00000017ff0b7819 */ /* 0x000fc80000011608 */
[----:B------:R-:W-:-:S05]  /*1c10*/  LOP3.LUT R11, R11, 0xff, RZ, 0xc0, !PT ;  /* 0x000000ff0b0b7812 */ /* 0x000fca00078ec0ff */
[----:B------:R-:W-:-:S04]  /*1c20*/  IMAD.IADD R17, R11, 0x1, R15 ;  /* 0x000000010b117824 */ /* 0x000fc800078e020f */
[----:B------:R-:W-:-:S05]  /*1c30*/  VIADD R11, R17, 0xffffffff ;  /* 0xffffffff110b7836 */ /* 0x000fca0000000000 */
[----:B------:R-:W-:-:S13]  /*1c40*/  ISETP.GE.U32.AND P0, PT, R11, 0xfe, PT ;  /* 0x000000fe0b00780c */ /* 0x000fda0003f06070 */
[----:B------:R-:W-:Y:S05]  /*1c50*/  @!P0 BRA `(.L_x_27) ;  /* 0x0000000000808947 */ /* 0x000fea0003800000 */
[----:B------:R-:W-:-:S13]  /*1c60*/  ISETP.GT.AND P0, PT, R17, 0xfe, PT ;  /* 0x000000fe1100780c */ /* 0x000fda0003f04270 */
[----:B------:R-:W-:Y:S05]  /*1c70*/  @P0 BRA `(.L_x_28) ;  /* 0x00000000006c0947 */ /* 0x000fea0003800000 */
[----:B------:R-:W-:-:S13]  /*1c80*/  ISETP.GE.AND P0, PT, R17, 0x1, PT ;  /* 0x000000011100780c */ /* 0x000fda0003f06270 */
[----:B------:R-:W-:Y:S05]  /*1c90*/  @P0 BRA `(.L_x_29) ;  /* 0x0000000000740947 */ /* 0x000fea0003800000 */
[----:B------:R-:W-:Y:S02]  /*1ca0*/  ISETP.GE.AND P0, PT, R17, -0x18, PT ;  /* 0xffffffe81100780c */ /* 0x000fe40003f06270 */
[----:B------:R-:W-:-:S11]  /*1cb0*/  LOP3.LUT R8, R8, 0x80000000, RZ, 0xc0, !PT ;  /* 0x8000000008087812 */ /* 0x000fd600078ec0ff */
[----:B------:R-:W-:Y:S05]  /*1cc0*/  @!P0 BRA `(.L_x_29) ;  /* 0x0000000000688947 */ /* 0x000fea0003800000 */
[-CC-:B------:R-:W-:Y:S01]  /*1cd0*/  FFMA.RZ R11, R9, R19.reuse, R16.reuse ;  /* 0x00000013090b7223 */ /* 0x180fe2000000c010 */
[----:B------:R-:W-:Y:S01]  /*1ce0*/  IMAD.MOV R15, RZ, RZ, -R17 ;  /* 0x000000ffff0f7224 */ /* 0x000fe200078e0a11 */
[C---:B------:R-:W-:Y:S02]  /*1cf0*/  ISETP.NE.AND P3, PT, R17.reuse, RZ, PT ;  /* 0x000000ff1100720c */ /* 0x040fe40003f65270 */
[----:B------:R-:W-:Y:S02]  /*1d00*/  ISETP.NE.AND P1, PT, R17, RZ, PT ;  /* 0x000000ff1100720c */ /* 0x000fe40003f25270 */
[----:B------:R-:W-:Y:S01]  /*1d10*/  LOP3.LUT R14, R11, 0x7fffff, RZ, 0xc0, !PT ;  /* 0x007fffff0b0e7812 */ /* 0x000fe200078ec0ff */
[CCC-:B------:R-:W-:Y:S01]  /*1d20*/  FFMA.RP R11, R9.reuse, R19.reuse, R16.reuse ;  /* 0x00000013090b7223 */ /* 0x1c0fe20000008010 */
[----:B------:R-:W-:Y:S01]  /*1d30*/  FFMA.RM R16, R9, R19, R16 ;  /* 0x0000001309107223 */ /* 0x000fe20000004010 */
[----:B------:R-:W-:Y:S02]  /*1d40*/  IADD3 R9, PT, PT, R17, 0x20, RZ ;  /* 0x0000002011097810 */ /* 0x000fe40007ffe0ff */
[----:B------:R-:W-:-:S02]  /*1d50*/  LOP3.LUT R14, R14, 0x800000, RZ, 0xfc, !PT ;  /* 0x008000000e0e7812 */ /* 0x000fc400078efcff */
[----:B------:R-:W-:Y:S02]  /*1d60*/  FSETP.NEU.FTZ.AND P0, PT, R11, R16, PT ;  /* 0x000000100b00720b */ /* 0x000fe40003f1d000 */
[----:B------:R-:W-:Y:S02]  /*1d70*/  SHF.L.U32 R9, R14, R9, RZ ;  /* 0x000000090e097219 */ /* 0x000fe400000006ff */
[----:B------:R-:W-:Y:S02]  /*1d80*/  SEL R11, R15, RZ, P3 ;  /* 0x000000ff0f0b7207 */ /* 0x000fe40001800000 */
[----:B------:R-:W-:Y:S02]  /*1d90*/  ISETP.NE.AND P1, PT, R9, RZ, P1 ;  /* 0x000000ff0900720c */ /* 0x000fe40000f25270 */
[----:B------:R-:W-:Y:S02]  /*1da0*/  SHF.R.U32.HI R11, RZ, R11, R14 ;  /* 0x0000000bff0b7219 */ /* 0x000fe4000001160e */
[----:B------:R-:W-:-:S02]  /*1db0*/  PLOP3.LUT P0, PT, P0, P1, PT, 0xf8, 0x8f ;  /* 0x00000000008f781c */ /* 0x000fc40000703f70 */
[----:B------:R-:W-:Y:S02]  /*1dc0*/  SHF.R.U32.HI R14, RZ, 0x1, R11 ;  /* 0x00000001ff0e7819 */ /* 0x000fe4000001160b */
[----:B------:R-:W-:-:S04]  /*1dd0*/  SEL R9, RZ, 0x1, !P0 ;  /* 0x00000001ff097807 */ /* 0x000fc80004000000 */
[----:B------:R-:W-:-:S04]  /*1de0*/  LOP3.LUT R16, R9, 0x1, R14, 0xf8, !PT ;  /* 0x0000000109107812 */ /* 0x000fc800078ef80e */
[----:B------:R-:W-:-:S05]  /*1df0*/  LOP3.LUT R11, R16, R11, RZ, 0xc0, !PT ;  /* 0x0000000b100b7212 */ /* 0x000fca00078ec0ff */
[----:B------:R-:W-:-:S05]  /*1e00*/  IMAD.IADD R11, R14, 0x1, R11 ;  /* 0x000000010e0b7824 */ /* 0x000fca00078e020b */
[----:B------:R-:W-:Y:S01]  /*1e10*/  LOP3.LUT R8, R11, R8, RZ, 0xfc, !PT ;  /* 0x000000080b087212 */ /* 0x000fe200078efcff */
[----:B------:R-:W-:Y:S06]  /*1e20*/  BRA `(.L_x_29) ;  /* 0x0000000000107947 */ /* 0x000fec0003800000 */
.L_x_28:
[----:B------:R-:W-:-:S04]  /*1e30*/  LOP3.LUT R8, R8, 0x80000000, RZ, 0xc0, !PT ;  /* 0x8000000008087812 */ /* 0x000fc800078ec0ff */
[----:B------:R-:W-:Y:S01]  /*1e40*/  LOP3.LUT R8, R8, 0x7f800000, RZ, 0xfc, !PT ;  /* 0x7f80000008087812 */ /* 0x000fe200078efcff */
[----:B------:R-:W-:Y:S06]  /*1e50*/  BRA `(.L_x_29) ;  /* 0x0000000000047947 */ /* 0x000fec0003800000 */
.L_x_27:
[----:B------:R-:W-:-:S07]  /*1e60*/  IMAD R8, R15, 0x800000, R8 ;  /* 0x008000000f087824 */ /* 0x000fce00078e0208 */
.L_x_29:
[----:B------:R-:W-:Y:S05]  /*1e70*/  BSYNC.RECONVERGENT B3 ;  /* 0x0000000000037941 */ /* 0x000fea0003800200 */
.L_x_26:
[----:B------:R-:W-:Y:S05]  /*1e80*/  BRA `(.L_x_30) ;  /* 0x0000000000207947 */ /* 0x000fea0003800000 */
.L_x_25:
[----:B------:R-:W-:-:S04]  /*1e90*/  LOP3.LUT R8, R9, 0x80000000, R8, 0x48, !PT ;  /* 0x8000000009087812 */ /* 0x000fc800078e4808 */
[----:B------:R-:W-:Y:S01]  /*1ea0*/  LOP3.LUT R8, R8, 0x7f800000, RZ, 0xfc, !PT ;  /* 0x7f80000008087812 */ /* 0x000fe200078efcff */
[----:B------:R-:W-:Y:S06]  /*1eb0*/  BRA `(.L_x_30) ;  /* 0x0000000000147947 */ /* 0x000fec0003800000 */
.L_x_24:
[----:B------:R-:W-:Y:S01]  /*1ec0*/  LOP3.LUT R8, R9, 0x80000000, R8, 0x48, !PT ;  /* 0x8000000009087812 */ /* 0x000fe200078e4808 */
[----:B------:R-:W-:Y:S06]  /*1ed0*/  BRA `(.L_x_30) ;  /* 0x00000000000c7947 */ /* 0x000fec0003800000 */
.L_x_23:
[----:B------:R-:W0:Y:S01]  /*1ee0*/  MUFU.RSQ R8, -QNAN ;  /* 0xffc0000000087908 */ /* 0x000e220000001400 */
[----:B------:R-:W-:Y:S05]  /*1ef0*/  BRA `(.L_x_30) ;  /* 0x0000000000047947 */ /* 0x000fea0003800000 */
.L_x_22:
[----:B------:R-:W-:-:S07]  /*1f00*/  FADD.FTZ R8, R8, R9 ;  /* 0x0000000908087221 */ /* 0x000fce0000010000 */
.L_x_30:
[----:B------:R-:W-:Y:S05]  /*1f10*/  BSYNC.RECONVERGENT B2 ;  /* 0x0000000000027941 */ /* 0x000fea0003800200 */
.L_x_20:
[----:B------:R-:W-:-:S04]  /*1f20*/  IMAD.MOV.U32 R11, RZ, RZ, 0x0 ;  /* 0x00000000ff0b7424 */ /* 0x000fc800078e00ff */
[----:B0-----:R-:W-:Y:S05]  /*1f30*/  RET.REL.NODEC R10 `(_Z15Pearson_computeiPKfiPK4int2cPKciPf) ;  /* 0xffffffe00a307950 */ /* 0x001fea0003c3ffff */
.L_x_31:
[----:B------:R-:W-:-:S00]  /*1f40*/  BRA `(.L_x_31) ;  /* 0xfffffffc00fc7947 */ /* 0x000fc0000383ffff */
[----:B------:R-:W-:-:S00]  /*1f50*/  NOP ;  /* 0x0000000000007918 */ /* 0x000fc00000000000 */
        /* <DEDUP_REMOVED lines=10> */
.L_x_33:


//--------------------- .nv.shared.reserved.0     --------------------------
	.section	.nv.shared.reserved.0,"aw",@nobits
	.weak		__nv_reservedSMEM_offset_0_alias
	.size		__nv_reservedSMEM_offset_0_alias, 0, 64
	.other		__nv_reservedSMEM_offset_0_alias,@"STO_CUDA_RESERVED_SHARED STV_DEFAULT"
__nv_reservedSMEM_offset_0_alias:
	.zero		0
	.zero		64


//--------------------- .nv.constant0._Z15Pearson_computeiPKfiPK4int2cPKciPf --------------------------
	.section	.nv.constant0._Z15Pearson_computeiPKfiPK4int2cPKciPf,"a",@progbits
	.sectionflags	@""
	.align	4
.nv.constant0._Z15Pearson_computeiPKfiPK4int2cPKciPf:
	.zero		960


//--------------------- SYMBOLS --------------------------

	.type		.nv.reservedSmem.offset0,@object
	.size		.nv.reservedSmem.offset0,0x4
